def attn_fwd(
    Q,
    K,
    V,
    Out,
    Lse,
    sm_scale,
    stride_qz,
    stride_qh,
    stride_qm,
    stride_qk,
    stride_kz,
    stride_kh,
    stride_kn,
    stride_kk,
    stride_vz,
    stride_vh,
    stride_vn,
    stride_vk,
    stride_oz,
    stride_oh,
    stride_om,
    stride_ok,
    seqlen_q,
    seqlen_k,
    BLOCK_M: tl.constexpr,
    BLOCK_N: tl.constexpr,
    HEAD_DIM: tl.constexpr,
    CAUSAL: tl.constexpr,
):
    start_m = tl.program_id(0)
    off_hz = tl.program_id(1)
    q_off = off_hz * stride_qh
    k_off = off_hz * stride_kh
    v_off = off_hz * stride_vh
    offs_m = start_m * BLOCK_M + tl.arange(0, BLOCK_M)
    offs_d = tl.arange(0, HEAD_DIM)
    offs_n = tl.arange(0, BLOCK_N)
    q_ptrs = Q + q_off + offs_m[:, None] * stride_qm + offs_d[None, :] * stride_qk
    k_ptrs = K + k_off + offs_d[:, None] * stride_kk + offs_n[None, :] * stride_kn
    v_ptrs = V + v_off + offs_n[:, None] * stride_vn + offs_d[None, :] * stride_vk
    m_i = tl.full([BLOCK_M], float("-inf"), dtype=tl.float32)
    l_i = tl.zeros([BLOCK_M], dtype=tl.float32) + 1.0
    acc = tl.zeros([BLOCK_M, HEAD_DIM], dtype=tl.float32)
    q = tl.load(q_ptrs)
    acc, l_i, m_i = _attn_fwd_inner(
        acc,
        l_i,
        m_i,
        q,
        k_ptrs,
        v_ptrs,
        sm_scale,
        stride_kn,
        stride_vn,
        start_m,
        seqlen_k,
        BLOCK_M,
        BLOCK_N,
        HEAD_DIM,
        CAUSAL,
    )
    acc = acc / l_i[:, None]
    lse = m_i + tl.math.log2(l_i) / 1.4426950408889634
    o_ptrs = (
        Out
        + off_hz * stride_oh
        + offs_m[:, None] * stride_om
        + offs_d[None, :] * stride_ok
    )
    tl.store(o_ptrs, acc.to(Out.dtype.element_ty))
    tl.store(Lse + off_hz * seqlen_q + offs_m, lse)

# config = {"BLOCK_M": 32, "BLOCK_N": 32, "HEAD_DIM": 256, "arch": "sm_100", "causal": true, "dtype": "fp8e4m3", "num_stages": 2, "num_warps": 8}
# arch = sm_100


// ===== COMPILED SASS (sm_100a) =====

	.target	sm_100a

	.elftype	@"ET_EXEC"


//--------------------- .note.nv.tkinfo           --------------------------
	.section	.note.nv.tkinfo,"",@"SHT_NOTE"
	.sectionflags	@"SHF_NOTE_NV_TKINFO"
	.tkinfo
        /*0018*/ 	.word	0x00000081
        /*0030*/ 	.string	""
        /*0030*/ 	.string	"ptxas-blackwell"
        /*0030*/ 	.string	"Cuda compilation tools, release 12.9, V12.9.86"
        /*0030*/ 	.string	"Build cuda_12.9.r12.9/compiler.36037853_0"
        /*0030*/ 	.string	"-v  -suppress-debug-info  -lineinfo  -arch sm_100a "



//--------------------- .note.nv.cuver            --------------------------
	.section	.note.nv.cuver,"",@"SHT_NOTE"
	.sectionflags	@"SHF_NOTE_NV_CUVER"
        /*0018*/ 	.short	0x0001
        /*001a*/ 	.short	0x0064
        /*001c*/ 	.short	0x0001
        /*001e*/ 	.short	0x0000
        /*0020*/ 	.short	0x0001
        /*0022*/ 	.short	0x0000


//--------------------- .nv.info                  --------------------------
	.section	.nv.info,"",@"SHT_CUDA_INFO"
	.align	4


	//----- nvinfo : EIATTR_REGCOUNT
	.align		4
        /*0000*/ 	.byte	0x04, 0x2f
        /*0002*/ 	.short	(.L_2 - .L_1)
	.align		4
.L_1:
        /*0004*/ 	.word	index@(attn_fwd)
        /*0008*/ 	.word	0x000000fa


	//----- nvinfo : EIATTR_FRAME_SIZE
	.align		4
.L_2:
        /*000c*/ 	.byte	0x04, 0x11
        /*000e*/ 	.short	(.L_4 - .L_3)
	.align		4
.L_3:
        /*0010*/ 	.word	index@(attn_fwd)
        /*0014*/ 	.word	0x00000000


	//----- nvinfo : EIATTR_MIN_STACK_SIZE
	.align		4
.L_4:
        /*0018*/ 	.byte	0x04, 0x12
        /*001a*/ 	.short	(.L_6 - .L_5)
	.align		4
.L_5:
        /*001c*/ 	.word	index@(attn_fwd)
        /*0020*/ 	.word	0x00000000
.L_6:


//--------------------- .nv.info.attn_fwd         --------------------------
	.section	.nv.info.attn_fwd,"",@"SHT_CUDA_INFO"
	.sectionflags	@""
	.align	4


	//----- nvinfo : EIATTR_CUDA_API_VERSION
	.align		4
        /*0000*/ 	.byte	0x04, 0x37
        /*0002*/ 	.short	(.L_8 - .L_7)
.L_7:
        /*0004*/ 	.word	0x00000081


	//----- nvinfo : EIATTR_KPARAM_INFO
	.align		4
.L_8:
        /*0008*/ 	.byte	0x04, 0x17
        /*000a*/ 	.short	(.L_10 - .L_9)
.L_9:
        /*000c*/ 	.word	0x00000000
        /*0010*/ 	.short	0x0019
        /*0012*/ 	.short	0x0080
        /*0014*/ 	.byte	0x00, 0xf4, 0x21, 0x00


	//----- nvinfo : EIATTR_KPARAM_INFO
	.align		4
.L_10:
        /*0018*/ 	.byte	0x04, 0x17
        /*001a*/ 	.short	(.L_12 - .L_11)
.L_11:
        /*001c*/ 	.word	0x00000000
        /*0020*/ 	.short	0x0018
        /*0022*/ 	.short	0x0078
        /*0024*/ 	.byte	0x00, 0xf4, 0x21, 0x00


	//----- nvinfo : EIATTR_KPARAM_INFO
	.align		4
.L_12:
        /*0028*/ 	.byte	0x04, 0x17
        /*002a*/ 	.short	(.L_14 - .L_13)
.L_13:
        /*002c*/ 	.word	0x00000000
        /*0030*/ 	.short	0x0017
        /*0032*/ 	.short	0x0070
        /*0034*/ 	.byte	0x00, 0xf0, 0x11, 0x00


	//----- nvinfo : EIATTR_KPARAM_INFO
	.align		4
.L_14:
        /*0038*/ 	.byte	0x04, 0x17
        /*003a*/ 	.short	(.L_16 - .L_15)
.L_15:
        /*003c*/ 	.word	0x00000000
        /*0040*/ 	.short	0x0016
        /*0042*/ 	.short	0x006c
        /*0044*/ 	.byte	0x00, 0xf0, 0x11, 0x00


	//----- nvinfo : EIATTR_KPARAM_INFO
	.align		4
.L_16:
        /*0048*/ 	.byte	0x04, 0x17
        /*004a*/ 	.short	(.L_18 - .L_17)
.L_17:
        /*004c*/ 	.word	0x00000000
        /*0050*/ 	.short	0x0015
        /*0052*/ 	.short	0x0068
        /*0054*/ 	.byte	0x00, 0xf0, 0x11, 0x00


	//----- nvinfo : EIATTR_KPARAM_INFO
	.align		4
.L_18:
        /*0058*/ 	.byte	0x04, 0x17
        /*005a*/ 	.short	(.L_20 - .L_19)
.L_19:
        /*005c*/ 	.word	0x00000000
        /*0060*/ 	.short	0x0014
        /*0062*/ 	.short	0x0064
        /*0064*/ 	.byte	0x00, 0xf0, 0x11, 0x00


	//----- nvinfo : EIATTR_KPARAM_INFO
	.align		4
.L_20:
        /*0068*/ 	.byte	0x04, 0x17
        /*006a*/ 	.short	(.L_22 - .L_21)
.L_21:
        /*006c*/ 	.word	0x00000000
        /*0070*/ 	.short	0x0013
        /*0072*/ 	.short	0x0060
        /*0074*/ 	.byte	0x00, 0xf0, 0x11, 0x00


	//----- nvinfo : EIATTR_KPARAM_INFO
	.align		4
.L_22:
        /*0078*/ 	.byte	0x04, 0x17
        /*007a*/ 	.short	(.L_24 - .L_23)
.L_23:
        /*007c*/ 	.word	0x00000000
        /*0080*/ 	.short	0x0012
        /*0082*/ 	.short	0x005c
        /*0084*/ 	.byte	0x00, 0xf0, 0x11, 0x00


	//----- nvinfo : EIATTR_KPARAM_INFO
	.align		4
.L_24:
        /*0088*/ 	.byte	0x04, 0x17
        /*008a*/ 	.short	(.L_26 - .L_25)
.L_25:
        /*008c*/ 	.word	0x00000000
        /*0090*/ 	.short	0x0011
        /*0092*/ 	.short	0x0058
        /*0094*/ 	.byte	0x00, 0xf0, 0x11, 0x00


	//----- nvinfo : EIATTR_KPARAM_INFO
	.align		4
.L_26:
        /*0098*/ 	.byte	0x04, 0x17
        /*009a*/ 	.short	(.L_28 - .L_27)
.L_27:
        /*009c*/ 	.word	0x00000000
        /*00a0*/ 	.short	0x0010
        /*00a2*/ 	.short	0x0054
        /*00a4*/ 	.byte	0x00, 0xf0, 0x11, 0x00


	//----- nvinfo : EIATTR_KPARAM_INFO
	.align		4
.L_28:
        /*00a8*/ 	.byte	0x04, 0x17
        /*00aa*/ 	.short	(.L_30 - .L_29)
.L_29:
        /*00ac*/ 	.word	0x00000000
        /*00b0*/ 	.short	0x000f
        /*00b2*/ 	.short	0x0050
        /*00b4*/ 	.byte	0x00, 0xf0, 0x11, 0x00


	//----- nvinfo : EIATTR_KPARAM_INFO
	.align		4
.L_30:
        /*00b8*/ 	.byte	0x04, 0x17
        /*00ba*/ 	.short	(.L_32 - .L_31)
.L_31:
        /*00bc*/ 	.word	0x00000000
        /*00c0*/ 	.short	0x000e
        /*00c2*/ 	.short	0x004c
        /*00c4*/ 	.byte	0x00, 0xf0, 0x11, 0x00


	//----- nvinfo : EIATTR_KPARAM_INFO
	.align		4
.L_32:
        /*00c8*/ 	.byte	0x04, 0x17
        /*00ca*/ 	.short	(.L_34 - .L_33)
.L_33:
        /*00cc*/ 	.word	0x00000000
        /*00d0*/ 	.short	0x000d
        /*00d2*/ 	.short	0x0048
        /*00d4*/ 	.byte	0x00, 0xf0, 0x11, 0x00


	//----- nvinfo : EIATTR_KPARAM_INFO
	.align		4
.L_34:
        /*00d8*/ 	.byte	0x04, 0x17
        /*00da*/ 	.short	(.L_36 - .L_35)
.L_35:
        /*00dc*/ 	.word	0x00000000
        /*00e0*/ 	.short	0x000c
        /*00e2*/ 	.short	0x0044
        /*00e4*/ 	.byte	0x00, 0xf0, 0x11, 0x00


	//----- nvinfo : EIATTR_KPARAM_INFO
	.align		4
.L_36:
        /*00e8*/ 	.byte	0x04, 0x17
        /*00ea*/ 	.short	(.L_38 - .L_37)
.L_37:
        /*00ec*/ 	.word	0x00000000
        /*00f0*/ 	.short	0x000b
        /*00f2*/ 	.short	0x0040
        /*00f4*/ 	.byte	0x00, 0xf0, 0x11, 0x00


	//----- nvinfo : EIATTR_KPARAM_INFO
	.align		4
.L_38:
        /*00f8*/ 	.byte	0x04, 0x17
        /*00fa*/ 	.short	(.L_40 - .L_39)
.L_39:
        /*00fc*/ 	.word	0x00000000
        /*0100*/ 	.short	0x000a
        /*0102*/ 	.short	0x003c
        /*0104*/ 	.byte	0x00, 0xf0, 0x11, 0x00


	//----- nvinfo : EIATTR_KPARAM_INFO
	.align		4
.L_40:
        /*0108*/ 	.byte	0x04, 0x17
        /*010a*/ 	.short	(.L_42 - .L_41)
.L_41:
        /*010c*/ 	.word	0x00000000
        /*0110*/ 	.short	0x0009
        /*0112*/ 	.short	0x0038
        /*0114*/ 	.byte	0x00, 0xf0, 0x11, 0x00


	//----- nvinfo : EIATTR_KPARAM_INFO
	.align		4
.L_42:
        /*0118*/ 	.byte	0x04, 0x17
        /*011a*/ 	.short	(.L_44 - .L_43)
.L_43:
        /*011c*/ 	.word	0x00000000
        /*0120*/ 	.short	0x0008
        /*0122*/ 	.short	0x0034
        /*0124*/ 	.byte	0x00, 0xf0, 0x11, 0x00


	//----- nvinfo : EIATTR_KPARAM_INFO
	.align		4
.L_44:
        /*0128*/ 	.byte	0x04, 0x17
        /*012a*/ 	.short	(.L_46 - .L_45)
.L_45:
        /*012c*/ 	.word	0x00000000
        /*0130*/ 	.short	0x0007
        /*0132*/ 	.short	0x0030
        /*0134*/ 	.byte	0x00, 0xf0, 0x11, 0x00


	//----- nvinfo : EIATTR_KPARAM_INFO
	.align		4
.L_46:
        /*0138*/ 	.byte	0x04, 0x17
        /*013a*/ 	.short	(.L_48 - .L_47)
.L_47:
        /*013c*/ 	.word	0x00000000
        /*0140*/ 	.short	0x0006
        /*0142*/ 	.short	0x002c
        /*0144*/ 	.byte	0x00, 0xf0, 0x11, 0x00


	//----- nvinfo : EIATTR_KPARAM_INFO
	.align		4
.L_48:
        /*0148*/ 	.byte	0x04, 0x17
        /*014a*/ 	.short	(.L_50 - .L_49)
.L_49:
        /*014c*/ 	.word	0x00000000
        /*0150*/ 	.short	0x0005
        /*0152*/ 	.short	0x0028
        /*0154*/ 	.byte	0x00, 0xf0, 0x11, 0x00


	//----- nvinfo : EIATTR_KPARAM_INFO
	.align		4
.L_50:
        /*0158*/ 	.byte	0x04, 0x17
        /*015a*/ 	.short	(.L_52 - .L_51)
.L_51:
        /*015c*/ 	.word	0x00000000
        /*0160*/ 	.short	0x0004
        /*0162*/ 	.short	0x0020
        /*0164*/ 	.byte	0x00, 0xf4, 0x21, 0x00


	//----- nvinfo : EIATTR_KPARAM_INFO
	.align		4
.L_52:
        /*0168*/ 	.byte	0x04, 0x17
        /*016a*/ 	.short	(.L_54 - .L_53)
.L_53:
        /*016c*/ 	.word	0x00000000
        /*0170*/ 	.short	0x0003
        /*0172*/ 	.short	0x0018
        /*0174*/ 	.byte	0x00, 0xf4, 0x21, 0x00


	//----- nvinfo : EIATTR_KPARAM_INFO
	.align		4
.L_54:
        /*0178*/ 	.byte	0x04, 0x17
        /*017a*/ 	.short	(.L_56 - .L_55)
.L_55:
        /*017c*/ 	.word	0x00000000
        /*0180*/ 	.short	0x0002
        /*0182*/ 	.short	0x0010
        /*0184*/ 	.byte	0x00, 0xf4, 0x21, 0x00


	//----- nvinfo : EIATTR_KPARAM_INFO
	.align		4
.L_56:
        /*0188*/ 	.byte	0x04, 0x17
        /*018a*/ 	.short	(.L_58 - .L_57)
.L_57:
        /*018c*/ 	.word	0x00000000
        /*0190*/ 	.short	0x0001
        /*0192*/ 	.short	0x0008
        /*0194*/ 	.byte	0x00, 0xf4, 0x21, 0x00


	//----- nvinfo : EIATTR_KPARAM_INFO
	.align		4
.L_58:
        /*0198*/ 	.byte	0x04, 0x17
        /*019a*/ 	.short	(.L_60 - .L_59)
.L_59:
        /*019c*/ 	.word	0x00000000
        /*01a0*/ 	.short	0x0000
        /*01a2*/ 	.short	0x0000
        /*01a4*/ 	.byte	0x00, 0xf4, 0x21, 0x00


	//----- nvinfo : EIATTR_SPARSE_MMA_MASK
	.align		4
.L_60:
        /*01a8*/ 	.byte	0x03, 0x50
        /*01aa*/ 	.short	0x0000


	//----- nvinfo : EIATTR_MAXREG_COUNT
	.align		4
        /*01ac*/ 	.byte	0x03, 0x1b
        /*01ae*/ 	.short	0x00ff


	//----- nvinfo : EIATTR_NUM_BARRIERS
	.align		4
        /*01b0*/ 	.byte	0x02, 0x4c
        /*01b2*/ 	.byte	0x01
	.zero		1


	//----- nvinfo : EIATTR_COOP_GROUP_MASK_REGIDS
	.align		4
        /*01b4*/ 	.byte	0x04, 0x29
        /*01b6*/ 	.short	(.L_62 - .L_61)


	//   ....[0]....
.L_61:
        /*01b8*/ 	.word	0xffffffff


	//   ....[1]....
        /*01bc*/ 	.word	0xffffffff


	//   ....[2]....
        /*01c0*/ 	.word	0xffffffff


	//   ....[3]....
        /*01c4*/ 	.word	0xffffffff


	//   ....[4]....
        /*01c8*/ 	.word	0xffffffff


	//   ....[5]....
        /*01cc*/ 	.word	0xffffffff


	//   ....[6]....
        /*01d0*/ 	.word	0xffffffff


	//   ....[7]....
        /*01d4*/ 	.word	0xffffffff


	//   ....[8]....
        /*01d8*/ 	.word	0xffffffff


	//   ....[9]....
        /*01dc*/ 	.word	0xffffffff


	//   ....[10]....
        /*01e0*/ 	.word	0xffffffff


	//   ....[11]....
        /*01e4*/ 	.word	0xffffffff


	//   ....[12]....
        /*01e8*/ 	.word	0xffffffff


	//   ....[13]....
        /*01ec*/ 	.word	0xffffffff


	//   ....[14]....
        /*01f0*/ 	.word	0xffffffff


	//   ....[15]....
        /*01f4*/ 	.word	0xffffffff


	//   ....[16]....
        /*01f8*/ 	.word	0xffffffff


	//   ....[17]....
        /*01fc*/ 	.word	0xffffffff


	//   ....[18]....
        /*0200*/ 	.word	0xffffffff


	//   ....[19]....
        /*0204*/ 	.word	0xffffffff


	//----- nvinfo : EIATTR_COOP_GROUP_INSTR_OFFSETS
	.align		4
.L_62:
        /*0208*/ 	.byte	0x04, 0x28
        /*020a*/ 	.short	(.L_64 - .L_63)


	//   ....[0]....
.L_63:
        /*020c*/ 	.word	0x00003b30


	//   ....[1]....
        /*0210*/ 	.word	0x00003b80


	//   ....[2]....
        /*0214*/ 	.word	0x00003b90


	//   ....[3]....
        /*0218*/ 	.word	0x00003ba0


	//   ....[4]....
        /*021c*/ 	.word	0x00003be0


	//   ....[5]....
        /*0220*/ 	.word	0x00003c10


	//   ....[6]....
        /*0224*/ 	.word	0x00003c20


	//   ....[7]....
        /*0228*/ 	.word	0x00003c30


	//   ....[8]....
        /*022c*/ 	.word	0x00003de0


	//   ....[9]....
        /*0230*/ 	.word	0x00003e00


	//   ....[10]....
        /*0234*/ 	.word	0x00004070


	//   ....[11]....
        /*0238*/ 	.word	0x00004080


	//   ....[12]....
        /*023c*/ 	.word	0x000040a0


	//   ....[13]....
        /*0240*/ 	.word	0x000040b0


	//   ....[14]....
        /*0244*/ 	.word	0x000040e0


	//   ....[15]....
        /*0248*/ 	.word	0x00004100


	//   ....[16]....
        /*024c*/ 	.word	0x00004120


	//   ....[17]....
        /*0250*/ 	.word	0x00004130


	//   ....[18]....
        /*0254*/ 	.word	0x000041f0


	//   ....[19]....
        /*0258*/ 	.word	0x00004210


	//----- nvinfo : EIATTR_VRC_CTA_INIT_COUNT
	.align		4
.L_64:
        /*025c*/ 	.byte	0x02, 0x4a
	.zero		1
	.zero		1


	//----- nvinfo : EIATTR_EXIT_INSTR_OFFSETS
	.align		4
        /*0260*/ 	.byte	0x04, 0x1c
        /*0262*/ 	.short	(.L_66 - .L_65)


	//   ....[0]....
.L_65:
        /*0264*/ 	.word	0x00007670


	//   ....[1]....
        /*0268*/ 	.word	0x000076a0


	//----- nvinfo : EIATTR_REQNTID
	.align		4
.L_66:
        /*026c*/ 	.byte	0x04, 0x10
        /*026e*/ 	.short	(.L_68 - .L_67)
.L_67:
        /*0270*/ 	.word	0x00000100
        /*0274*/ 	.word	0x00000001
        /*0278*/ 	.word	0x00000001


	//----- nvinfo : EIATTR_CBANK_PARAM_SIZE
	.align		4
.L_68:
        /*027c*/ 	.byte	0x03, 0x19
        /*027e*/ 	.short	0x0088


	//----- nvinfo : EIATTR_PARAM_CBANK
	.align		4
        /*0280*/ 	.byte	0x04, 0x0a
        /*0282*/ 	.short	(.L_70 - .L_69)
	.align		4
.L_69:
        /*0284*/ 	.word	index@(.nv.constant0.attn_fwd)
        /*0288*/ 	.short	0x0380
        /*028a*/ 	.short	0x0088


	//----- nvinfo : EIATTR_SW_WAR
	.align		4
.L_70:
        /*028c*/ 	.byte	0x04, 0x36
        /*028e*/ 	.short	(.L_72 - .L_71)
.L_71:
        /*0290*/ 	.word	0x00000008
.L_72:


//--------------------- .nv.compat                --------------------------
	.section	.nv.compat,"",@"SHT_CUDA_COMPAT_INFO"
	.align	4
        /*0000*/ 	.byte	0x02, 0x02, 0x02, 0x00, 0x02, 0x05, 0x05, 0x00, 0x02, 0x03, 0x00, 0x00, 0x02, 0x06, 0x01, 0x00


//--------------------- .nv.callgraph             --------------------------
	.section	.nv.callgraph,"",@"SHT_CUDA_CALLGRAPH"
	.align	4
	.sectionentsize	8
	.align		4
        /*0000*/ 	.word	0x00000000
	.align		4
        /*0004*/ 	.word	0xffffffff
	.align		4
        /*0008*/ 	.word	0x00000000
	.align		4
        /*000c*/ 	.word	0xfffffffe
	.align		4
        /*0010*/ 	.word	0x00000000
	.align		4
        /*0014*/ 	.word	0xfffffffd
	.align		4
        /*0018*/ 	.word	0x00000000
	.align		4
        /*001c*/ 	.word	0xfffffffc


//--------------------- .nv.constant4             --------------------------
	.section	.nv.constant4,"a",@progbits
	.align	8
	.align		8
.nv.constant4:
        /*0000*/ 	.dword	_$_str


//--------------------- .text.attn_fwd            --------------------------
	.section	.text.attn_fwd,"ax",@progbits
	.align	128
        .global         attn_fwd
        .type           attn_fwd,@function
        .size           attn_fwd,(.L_x_3 - attn_fwd)
        .other          attn_fwd,@"STO_CUDA_ENTRY STV_DEFAULT"
attn_fwd:
.text.attn_fwd:
[----:B------:R-:W0:Y:S01]  /*0000*/  LDC R1, c[0x0][0x37c] ;  /* 0x0000df00ff017b82 */ /* 0x000e220000000800 */
[----:B------:R-:W1:Y:S07]  /*0010*/  S2R R6, SR_CTAID.X ;  /* 0x0000000000067919 */ /* 0x000e6e0000002500 */
[----:B------:R-:W2:Y:S01]  /*0020*/  S2UR UR9, SR_CTAID.Y ;  /* 0x00000000000979c3 */ /* 0x000ea20000002600 */
[----:B------:R-:W2:Y:S01]  /*0030*/  LDCU.64 UR4, c[0x0][0x3b0] ;  /* 0x00007600ff0477ac */ /* 0x000ea20008000a00 */
[----:B------:R-:W3:Y:S01]  /*0040*/  S2R R211, SR_TID.X ;  /* 0x0000000000d37919 */ /* 0x000ee20000002100 */
[----:B------:R-:W4:Y:S05]  /*0050*/  LDCU.64 UR10, c[0x0][0x358] ;  /* 0x00006b00ff0a77ac */ /* 0x000f2a0008000a00 */
[----:B------:R-:W5:Y:S08]  /*0060*/  LDC R48, c[0x0][0x3b8] ;  /* 0x0000ee00ff307b82 */ /* 0x000f700000000800 */
[----:B------:R-:W0:Y:S01]  /*0070*/  LDC.64 R44, c[0x0][0x380] ;  /* 0x0000e000ff2c7b82 */ /* 0x000e220000000a00 */
[----:B--2---:R-:W-:Y:S01]  /*0080*/  UIMAD UR4, UR9, UR4, URZ ;  /* 0x00000004090472a4 */ /* 0x004fe2000f8e02ff */
[----:B-1----:R-:W-:Y:S01]  /*0090*/  IMAD.SHL.U32 R6, R6, 0x20, RZ ;  /* 0x0000002006067824 */ /* 0x002fe200078e00ff */
[----:B---3--:R-:W-:-:S04]  /*00a0*/  SHF.R.U32.HI R2, RZ, 0x5, R211 ;  /* 0x00000005ff027819 */ /* 0x008fc800000116d3 */
[----:B------:R-:W-:Y:S02]  /*00b0*/  LOP3.LUT R221, R6, 0x1f, R211, 0xf8, !PT ;  /* 0x0000001f06dd7812 */ /* 0x000fe400078ef8d3 */
[----:B------:R-:W-:-:S03]  /*00c0*/  SGXT.U32 R2, R2, 0x3 ;  /* 0x000000030202781a */ /* 0x000fc60000000000 */
[----:B------:R-:W-:Y:S01]  /*00d0*/  IMAD R3, R221, UR5, RZ ;  /* 0x00000005dd037c24 */ /* 0x000fe2000f8e02ff */
[----:B------:R-:W-:Y:S01]  /*00e0*/  USHF.R.S32.HI UR5, URZ, 0x1f, UR4 ;  /* 0x0000001fff057899 */ /* 0x000fe20008011404 */
[----:B-----5:R-:W-:-:S03]  /*00f0*/  IMAD R0, R2, R48, RZ ;  /* 0x0000003002007224 */ /* 0x020fc600078e02ff */
[----:B0-----:R-:W-:Y:S02]  /*0100*/  IADD3 R44, P0, P1, R3, UR4, R44 ;  /* 0x00000004032c7c10 */ /* 0x001fe4000f91e02c */
[----:B------:R-:W-:Y:S01]  /*0110*/  SHF.R.S32.HI R4, RZ, 0x1f, R3 ;  /* 0x0000001fff047819 */ /* 0x000fe20000011403 */
[----:B------:R-:W-:-:S03]  /*0120*/  IMAD R3, R48, 0x8, R0 ;  /* 0x0000000830037824 */ /* 0x000fc600078e0200 */
[----:B------:R-:W-:Y:S01]  /*0130*/  IADD3.X R46, PT, PT, R4, UR5, R45, P0, P1 ;  /* 0x00000005042e7c10 */ /* 0x000fe200087e242d */
[----:B------:R-:W-:Y:S01]  /*0140*/  IMAD R7, R48, 0x8, R3 ;  /* 0x0000000830077824 */ /* 0x000fe200078e0203 */
[CC--:B------:R-:W-:Y:S02]  /*0150*/  IADD3 R4, P0, PT, R0.reuse, R44.reuse, RZ ;  /* 0x0000002c00047210 */ /* 0x0c0fe40007f1e0ff */
[----:B------:R-:W-:Y:S02]  /*0160*/  IADD3 R8, P1, PT, R3, R44, RZ ;  /* 0x0000002c03087210 */ /* 0x000fe40007f3e0ff */
[----:B------:R-:W-:Y:S01]  /*0170*/  LEA.HI.X.SX32 R5, R0, R46, 0x1, P0 ;  /* 0x0000002e00057211 */ /* 0x000fe200000f0eff */
[C---:B------:R-:W-:Y:S01]  /*0180*/  IMAD R0, R48.reuse, 0x8, R7 ;  /* 0x0000000830007824 */ /* 0x040fe200078e0207 */
[----:B------:R-:W-:Y:S02]  /*0190*/  IADD3 R10, P0, PT, R7, R44, RZ ;  /* 0x0000002c070a7210 */ /* 0x000fe40007f1e0ff */
[-C--:B------:R-:W-:Y:S01]  /*01a0*/  LEA.HI.X.SX32 R9, R3, R46.reuse, 0x1, P1 ;  /* 0x0000002e03097211 */ /* 0x080fe200008f0eff */
[----:B------:R-:W-:Y:S01]  /*01b0*/  IMAD R3, R48, 0x8, R0 ;  /* 0x0000000830037824 */ /* 0x000fe200078e0200 */
[----:B------:R-:W-:Y:S01]  /*01c0*/  LEA.HI.X.SX32 R11, R7, R46, 0x1, P0 ;  /* 0x0000002e070b7211 */ /* 0x000fe200000f0eff */
[----:B----4-:R0:W2:Y:S01]  /*01d0*/  LDG.E.U8 R18, desc[UR10][R4.64] ;  /* 0x0000000a04127981 */ /* 0x0100a2000c1e1100 */
[----:B------:R-:W-:-:S03]  /*01e0*/  IADD3 R12, P0, PT, R0, R44, RZ ;  /* 0x0000002c000c7210 */ /* 0x000fc60007f1e0ff */
[----:B------:R1:W2:Y:S01]  /*01f0*/  LDG.E.U8 R19, desc[UR10][R8.64] ;  /* 0x0000000a08137981 */ /* 0x0002a2000c1e1100 */
[----:B------:R-:W-:Y:S01]  /*0200*/  LEA.HI.X.SX32 R13, R0, R46, 0x1, P0 ;  /* 0x0000002e000d7211 */ /* 0x000fe200000f0eff */
[C---:B------:R-:W-:Y:S01]  /*0210*/  IMAD R0, R48.reuse, 0x8, R3 ;  /* 0x0000000830007824 */ /* 0x040fe200078e0203 */
[C---:B------:R-:W-:Y:S01]  /*0220*/  IADD3 R14, P0, PT, R3.reuse, R44, RZ ;  /* 0x0000002c030e7210 */ /* 0x040fe20007f1e0ff */
[----:B------:R3:W4:Y:S03]  /*0230*/  LDG.E.U8 R20, desc[UR10][R10.64] ;  /* 0x0000000a0a147981 */ /* 0x000726000c1e1100 */
[----:B------:R-:W-:Y:S01]  /*0240*/  LEA.HI.X.SX32 R15, R3, R46, 0x1, P0 ;  /* 0x0000002e030f7211 */ /* 0x000fe200000f0eff */
[----:B------:R-:W-:Y:S01]  /*0250*/  IMAD R3, R48, 0x8, R0 ;  /* 0x0000000830037824 */ /* 0x000fe200078e0200 */
[----:B0-----:R-:W-:Y:S01]  /*0260*/  IADD3 R4, P0, PT, R0, R44, RZ ;  /* 0x0000002c00047210 */ /* 0x001fe20007f1e0ff */
[----:B------:R0:W4:Y:S02]  /*0270*/  LDG.E.U8 R21, desc[UR10][R12.64] ;  /* 0x0000000a0c157981 */ /* 0x000124000c1e1100 */
[----:B------:R-:W-:Y:S01]  /*0280*/  IMAD R7, R48, 0x8, R3 ;  /* 0x0000000830077824 */ /* 0x000fe200078e0203 */
[----:B------:R-:W-:Y:S01]  /*0290*/  LEA.HI.X.SX32 R5, R0, R46, 0x1, P0 ;  /* 0x0000002e00057211 */ /* 0x000fe200000f0eff */
[----:B------:R5:W4:Y:S01]  /*02a0*/  LDG.E.U8 R22, desc[UR10][R14.64] ;  /* 0x0000000a0e167981 */ /* 0x000b22000c1e1100 */
[-C--:B------:R-:W-:Y:S01]  /*02b0*/  IADD3 R16, P1, PT, R3, R44.reuse, RZ ;  /* 0x0000002c03107210 */ /* 0x080fe20007f3e0ff */
[----:B------:R-:W-:Y:S01]  /*02c0*/  IMAD R0, R48, 0x8, R7 ;  /* 0x0000000830007824 */ /* 0x000fe200078e0207 */
[----:B-1----:R-:W-:Y:S01]  /*02d0*/  IADD3 R8, P0, PT, R7, R44, RZ ;  /* 0x0000002c07087210 */ /* 0x002fe20007f1e0ff */
[----:B------:R1:W4:Y:S01]  /*02e0*/  LDG.E.U8 R23, desc[UR10][R4.64] ;  /* 0x0000000a04177981 */ /* 0x000322000c1e1100 */
[----:B------:R-:W-:-:S02]  /*02f0*/  LEA.HI.X.SX32 R17, R3, R46, 0x1, P1 ;  /* 0x0000002e03117211 */ /* 0x000fc400008f0eff */
[----:B------:R-:W-:Y:S01]  /*0300*/  LEA.HI.X.SX32 R9, R7, R46, 0x1, P0 ;  /* 0x0000002e07097211 */ /* 0x000fe200000f0eff */
[----:B------:R-:W-:Y:S01]  /*0310*/  IMAD R3, R48, 0x8, R0 ;  /* 0x0000000830037824 */ /* 0x000fe200078e0200 */
[C---:B---3--:R-:W-:Y:S01]  /*0320*/  IADD3 R10, P0, PT, R0.reuse, R44, RZ ;  /* 0x0000002c000a7210 */ /* 0x048fe20007f1e0ff */
[----:B------:R-:W3:Y:S03]  /*0330*/  LDG.E.U8 R24, desc[UR10][R16.64] ;  /* 0x0000000a10187981 */ /* 0x000ee6000c1e1100 */
[----:B------:R-:W-:Y:S01]  /*0340*/  LEA.HI.X.SX32 R11, R0, R46, 0x1, P0 ;  /* 0x0000002e000b7211 */ /* 0x000fe200000f0eff */
[C---:B------:R-:W-:Y:S01]  /*0350*/  IMAD R0, R48.reuse, 0x8, R3 ;  /* 0x0000000830007824 */ /* 0x040fe200078e0203 */
[CC--:B0-----:R-:W-:Y:S01]  /*0360*/  IADD3 R12, P0, PT, R3.reuse, R44.reuse, RZ ;  /* 0x0000002c030c7210 */ /* 0x0c1fe20007f1e0ff */
[----:B------:R0:W3:Y:S02]  /*0370*/  LDG.E.U8 R25, desc[UR10][R8.64] ;  /* 0x0000000a08197981 */ /* 0x0000e4000c1e1100 */
[----:B------:R-:W-:Y:S01]  /*0380*/  IMAD R7, R48, 0x8, R0 ;  /* 0x0000000830077824 */ /* 0x000fe200078e0200 */
[----:B-----5:R-:W-:Y:S01]  /*0390*/  IADD3 R14, P1, PT, R0, R44, RZ ;  /* 0x0000002c000e7210 */ /* 0x020fe20007f3e0ff */
[----:B------:R5:W3:Y:S01]  /*03a0*/  LDG.E.U8 R26, desc[UR10][R10.64] ;  /* 0x0000000a0a1a7981 */ /* 0x000ae2000c1e1100 */
[----:B------:R-:W-:-:S02]  /*03b0*/  LEA.HI.X.SX32 R13, R3, R46, 0x1, P0 ;  /* 0x0000002e030d7211 */ /* 0x000fc400000f0eff */
[----:B------:R-:W-:Y:S01]  /*03c0*/  LEA.HI.X.SX32 R15, R0, R46, 0x1, P1 ;  /* 0x0000002e000f7211 */ /* 0x000fe200008f0eff */
[C---:B------:R-:W-:Y:S01]  /*03d0*/  IMAD R0, R48.reuse, 0x8, R7 ;  /* 0x0000000830007824 */ /* 0x040fe200078e0207 */
[C---:B-1----:R-:W-:Y:S01]  /*03e0*/  IADD3 R4, P0, PT, R7.reuse, R44, RZ ;  /* 0x0000002c07047210 */ /* 0x042fe20007f1e0ff */
[----:B------:R1:W3:Y:S03]  /*03f0*/  LDG.E.U8 R27, desc[UR10][R12.64] ;  /* 0x0000000a0c1b7981 */ /* 0x0002e6000c1e1100 */
[----:B------:R-:W-:Y:S01]  /*0400*/  LEA.HI.X.SX32 R5, R7, R46, 0x1, P0 ;  /* 0x0000002e07057211 */ /* 0x000fe200000f0eff */
[----:B------:R-:W-:Y:S01]  /*0410*/  IMAD R3, R48, 0x8, R0 ;  /* 0x0000000830037824 */ /* 0x000fe200078e0200 */
[C---:B0-----:R-:W-:Y:S01]  /*0420*/  IADD3 R8, P0, PT, R0.reuse, R44, RZ ;  /* 0x0000002c00087210 */ /* 0x041fe20007f1e0ff */
[----:B------:R-:W3:Y:S03]  /*0430*/  LDG.E.U8 R28, desc[UR10][R14.64] ;  /* 0x0000000a0e1c7981 */ /* 0x000ee6000c1e1100 */
[----:B------:R-:W-:Y:S01]  /*0440*/  LEA.HI.X.SX32 R9, R0, R46, 0x1, P0 ;  /* 0x0000002e00097211 */ /* 0x000fe200000f0eff */
[C---:B------:R-:W-:Y:S01]  /*0450*/  IMAD R0, R48.reuse, 0x8, R3 ;  /* 0x0000000830007824 */ /* 0x040fe200078e0203 */
[CC--:B-----5:R-:W-:Y:S01]  /*0460*/  IADD3 R10, P0, PT, R3.reuse, R44.reuse, RZ ;  /* 0x0000002c030a7210 */ /* 0x0e0fe20007f1e0ff */
[----:B------:R0:W5:Y:S02]  /*0470*/  LDG.E.U8 R29, desc[UR10][R4.64] ;  /* 0x0000000a041d7981 */ /* 0x000164000c1e1100 */
[----:B------:R-:W-:Y:S01]  /*0480*/  IMAD R7, R48, 0x8, R0 ;  /* 0x0000000830077824 */ /* 0x000fe200078e0200 */
[----:B------:R-:W-:Y:S01]  /*0490*/  IADD3 R16, P1, PT, R0, R44, RZ ;  /* 0x0000002c00107210 */ /* 0x000fe20007f3e0ff */
[----:B------:R0:W5:Y:S01]  /*04a0*/  LDG.E.U8 R30, desc[UR10][R8.64] ;  /* 0x0000000a081e7981 */ /* 0x000162000c1e1100 */
[----:B------:R-:W-:-:S02]  /*04b0*/  LEA.HI.X.SX32 R11, R3, R46, 0x1, P0 ;  /* 0x0000002e030b7211 */ /* 0x000fc400000f0eff */
[----:B------:R-:W-:Y:S01]  /*04c0*/  LEA.HI.X.SX32 R17, R0, R46, 0x1, P1 ;  /* 0x0000002e00117211 */ /* 0x000fe200008f0eff */
[C---:B------:R-:W-:Y:S01]  /*04d0*/  IMAD R0, R48.reuse, 0x8, R7 ;  /* 0x0000000830007824 */ /* 0x040fe200078e0207 */
[C---:B-1----:R-:W-:Y:S01]  /*04e0*/  IADD3 R12, P0, PT, R7.reuse, R44, RZ ;  /* 0x0000002c070c7210 */ /* 0x042fe20007f1e0ff */
[----:B------:R1:W5:Y:S03]  /*04f0*/  LDG.E.U8 R31, desc[UR10][R10.64] ;  /* 0x0000000a0a1f7981 */ /* 0x000366000c1e1100 */
[----:B------:R-:W-:Y:S01]  /*0500*/  LEA.HI.X.SX32 R13, R7, R46, 0x1, P0 ;  /* 0x0000002e070d7211 */ /* 0x000fe200000f0eff */
[----:B------:R-:W-:Y:S01]  /*0510*/  IMAD R3, R48, 0x8, R0 ;  /* 0x0000000830037824 */ /* 0x000fe200078e0200 */
[C---:B0-----:R-:W-:Y:S01]  /*0520*/  IADD3 R4, P0, PT, R0.reuse, R44, RZ ;  /* 0x0000002c00047210 */ /* 0x041fe20007f1e0ff */
[----:B------:R-:W5:Y:S03]  /*0530*/  LDG.E.U8 R32, desc[UR10][R16.64] ;  /* 0x0000000a10207981 */ /* 0x000f66000c1e1100 */
[----:B------:R-:W-:Y:S01]  /*0540*/  LEA.HI.X.SX32 R5, R0, R46, 0x1, P0 ;  /* 0x0000002e00057211 */ /* 0x000fe200000f0eff */
[C---:B------:R-:W-:Y:S01]  /*0550*/  IMAD R0, R48.reuse, 0x8, R3 ;  /* 0x0000000830007824 */ /* 0x040fe200078e0203 */
[CC--:B------:R-:W-:Y:S01]  /*0560*/  IADD3 R8, P0, PT, R3.reuse, R44.reuse, RZ ;  /* 0x0000002c03087210 */ /* 0x0c0fe20007f1e0ff */
        /* <DEDUP_REMOVED lines=40> */
[----:B------:R1:W5:Y:S02]  /*07f0*/  LDG.E.U8 R43, desc[UR10][R12.64] ;  /* 0x0000000a0c2b7981 */ /* 0x000364000c1e1100 */
[----:B------:R-:W-:Y:S01]  /*0800*/  IMAD R3, R48, 0x8, R0 ;  /* 0x0000000830037824 */ /* 0x000fe200078e0200 */
[----:B------:R-:W-:Y:S01]  /*0810*/  LEA.HI.X.SX32 R5, R7, R46, 0x1, P0 ;  /* 0x0000002e07057211 */ /* 0x000fe200000f0eff */
[----:B------:R-:W5:Y:S01]  /*0820*/  LDG.E.U8 R14, desc[UR10][R14.64] ;  /* 0x0000000a0e0e7981 */ /* 0x000f62000c1e1100 */
[----:B0-----:R-:W-:Y:S01]  /*0830*/  IADD3 R8, P0, PT, R0, R44, RZ ;  /* 0x0000002c00087210 */ /* 0x001fe20007f1e0ff */
[----:B------:R-:W-:-:S03]  /*0840*/  IMAD R7, R48, 0x8, R3 ;  /* 0x0000000830077824 */ /* 0x000fc600078e0203 */
[----:B------:R-:W-:Y:S01]  /*0850*/  LEA.HI.X.SX32 R9, R0, R46, 0x1, P0 ;  /* 0x0000002e00097211 */ /* 0x000fe200000f0eff */
[----:B------:R-:W-:Y:S01]  /*0860*/  IMAD R0, R48, 0x8, R7 ;  /* 0x0000000830007824 */ /* 0x000fe200078e0207 */
[-C--:B------:R-:W-:Y:S01]  /*0870*/  IADD3 R10, P0, PT, R3, R44.reuse, RZ ;  /* 0x0000002c030a7210 */ /* 0x080fe20007f1e0ff */
[----:B------:R0:W5:Y:S01]  /*0880*/  LDG.E.U8 R5, desc[UR10][R4.64] ;  /* 0x0000000a04057981 */ /* 0x000162000c1e1100 */
[----:B------:R-:W-:Y:S02]  /*0890*/  IADD3 R16, P1, PT, R7, R44, RZ ;  /* 0x0000002c07107210 */ /* 0x000fe40007f3e0ff */
[----:B------:R-:W-:Y:S01]  /*08a0*/  LEA.HI.X.SX32 R11, R3, R46, 0x1, P0 ;  /* 0x0000002e030b7211 */ /* 0x000fe200000f0eff */
[----:B------:R-:W5:Y:S01]  /*08b0*/  LDG.E.U8 R8, desc[UR10][R8.64] ;  /* 0x0000000a08087981 */ /* 0x000f62000c1e1100 */
[----:B-1----:R-:W-:Y:S02]  /*08c0*/  IADD3 R12, P0, PT, R0, R44, RZ ;  /* 0x0000002c000c7210 */ /* 0x002fe40007f1e0ff */
[----:B------:R-:W-:-:S02]  /*08d0*/  LEA.HI.X.SX32 R17, R7, R46, 0x1, P1 ;  /* 0x0000002e07117211 */ /* 0x000fc400008f0eff */
[----:B------:R-:W-:Y:S01]  /*08e0*/  LEA.HI.X.SX32 R13, R0, R46, 0x1, P0 ;  /* 0x0000002e000d7211 */ /* 0x000fe200000f0eff */
[----:B------:R1:W5:Y:S04]  /*08f0*/  LDG.E.U8 R11, desc[UR10][R10.64] ;  /* 0x0000000a0a0b7981 */ /* 0x000368000c1e1100 */
[----:B------:R-:W5:Y:S04]  /*0900*/  LDG.E.U8 R16, desc[UR10][R16.64] ;  /* 0x0000000a10107981 */ /* 0x000f68000c1e1100 */
[----:B------:R-:W5:Y:S01]  /*0910*/  LDG.E.U8 R13, desc[UR10][R12.64] ;  /* 0x0000000a0c0d7981 */ /* 0x000f62000c1e1100 */
[----:B------:R-:W1:Y:S01]  /*0920*/  S2R R0, SR_TID.X ;  /* 0x0000000000007919 */ /* 0x000e620000002100 */
[----:B------:R-:W1:Y:S01]  /*0930*/  S2UR UR8, SR_CgaCtaId ;  /* 0x00000000000879c3 */ /* 0x000e620000008800 */
[----:B------:R-:W-:-:S02]  /*0940*/  LOP3.LUT R210, R211, 0x3, RZ, 0xc0, !PT ;  /* 0x00000003d3d27812 */ /* 0x000fc400078ec0ff */
[C---:B------:R-:W-:Y:S01]  /*0950*/  LOP3.LUT R3, R211.reuse, 0xe0, RZ, 0xc0, !PT ;  /* 0x000000e0d3037812 */ /* 0x040fe200078ec0ff */
[C---:B------:R-:W-:Y:S01]  /*0960*/  IMAD.SHL.U32 R7, R211.reuse, 0x4, RZ ;  /* 0x00000004d3077824 */ /* 0x040fe200078e00ff */
[----:B------:R-:W-:-:S03]  /*0970*/  LOP3.LUT R222, R211, 0xff, RZ, 0xc0, !PT ;  /* 0x000000ffd3de7812 */ /* 0x000fc600078ec0ff */
[----:B------:R-:W-:Y:S01]  /*0980*/  IMAD R210, R210, 0x4, R3 ;  /* 0x00000004d2d27824 */ /* 0x000fe200078e0203 */
[C---:B------:R-:W-:Y:S01]  /*0990*/  LOP3.LUT R3, R211.reuse, 0xc0, RZ, 0xc0, !PT ;  /* 0x000000c0d3037812 */ /* 0x040fe200078ec0ff */
[----:B------:R-:W-:Y:S01]  /*09a0*/  UMOV UR4, 0x400 ;  /* 0x0000040000047882 */ /* 0x000fe20000000000 */
[----:B------:R-:W-:Y:S02]  /*09b0*/  LOP3.LUT R213, R211, 0x18, RZ, 0xc0, !PT ;  /* 0x00000018d3d57812 */ /* 0x000fe400078ec0ff */
[----:B0-----:R-:W-:Y:S01]  /*09c0*/  SHF.R.U32.HI R4, RZ, 0x2, R3 ;  /* 0x00000002ff047819 */ /* 0x001fe20000011603 */
[----:B------:R-:W-:Y:S01]  /*09d0*/  IMAD.SHL.U32 R3, R222, 0x2, RZ ;  /* 0x00000002de037824 */ /* 0x000fe200078e00ff */
[----:B-1----:R-:W-:-:S04]  /*09e0*/  LOP3.LUT R10, R7, 0xfc, RZ, 0xc0, !PT ;  /* 0x000000fc070a7812 */ /* 0x002fc800078ec0ff */
[----:B------:R-:W-:Y:S01]  /*09f0*/  LOP3.LUT R3, R3, R4, RZ, 0x3c, !PT ;  /* 0x0000000403037212 */ /* 0x000fe200078e3cff */
[----:B------:R-:W-:Y:S01]  /*0a00*/  IMAD R7, R213, 0x100, R10 ;  /* 0x00000100d5077824 */ /* 0x000fe200078e020a */
[----:B------:R-:W-:Y:S01]  /*0a10*/  ULEA UR8, UR8, UR4, 0x18 ;  /* 0x0000000408087291 */ /* 0x000fe2000f8ec0ff */
[----:B------:R-:W-:-:S04]  /*0a20*/  LOP3.LUT R212, R0, 0xc0, RZ, 0xc0, !PT ;  /* 0x000000c000d47812 */ /* 0x000fc800078ec0ff */
[----:B------:R-:W-:-:S04]  /*0a30*/  SHF.R.U32.HI R212, RZ, 0x1, R212 ;  /* 0x00000001ffd47819 */ /* 0x000fc800000116d4 */
[----:B------:R-:W-:Y:S01]  /*0a40*/  LOP3.LUT R212, R7, R212, RZ, 0x3c, !PT ;  /* 0x000000d407d47212 */ /* 0x000fe200078e3cff */
[----:B------:R-:W-:-:S05]  /*0a50*/  VIADD R220, R6, 0x20 ;  /* 0x0000002006dc7836 */ /* 0x000fca0000000000 */
[----:B------:R-:W-:Y:S01]  /*0a60*/  ISETP.GE.AND P0, PT, R220, 0x1, PT ;  /* 0x00000001dc00780c */ /* 0x000fe20003f06270 */
[----:B------:R-:W-:Y:S01]  /*0a70*/  IMAD.MOV.U32 R161, RZ, RZ, -0x800000 ;  /* 0xff800000ffa17424 */ /* 0x000fe200078e00ff */
[----:B------:R-:W-:Y:S01]  /*0a80*/  CS2R R84, SRZ ;  /* 0x0000000000547805 */ /* 0x000fe2000001ff00 */
[----:B------:R-:W-:Y:S01]  /*0a90*/  IMAD.MOV.U32 R160, RZ, RZ, -0x800000 ;  /* 0xff800000ffa07424 */ /* 0x000fe200078e00ff */
[----:B------:R-:W-:Y:S01]  /*0aa0*/  CS2R R86, SRZ ;  /* 0x0000000000567805 */ /* 0x000fe2000001ff00 */
[----:B------:R-:W-:Y:S01]  /*0ab0*/  IMAD.MOV.U32 R155, RZ, RZ, -0x800000 ;  /* 0xff800000ff9b7424 */ /* 0x000fe200078e00ff */
[----:B------:R-:W-:Y:S01]  /*0ac0*/  CS2R R92, SRZ ;  /* 0x00000000005c7805 */ /* 0x000fe2000001ff00 */
[----:B------:R-:W-:Y:S01]  /*0ad0*/  IMAD.MOV.U32 R154, RZ, RZ, -0x800000 ;  /* 0xff800000ff9a7424 */ /* 0x000fe200078e00ff */
[----:B------:R-:W-:Y:S01]  /*0ae0*/  CS2R R94, SRZ ;  /* 0x00000000005e7805 */ /* 0x000fe2000001ff00 */
[----:B------:R-:W-:Y:S01]  /*0af0*/  IMAD.MOV.U32 R232, RZ, RZ, 0x3f800000 ;  /* 0x3f800000ffe87424 */ /* 0x000fe200078e00ff */
[----:B------:R-:W-:Y:S01]  /*0b00*/  CS2R R76, SRZ ;  /* 0x00000000004c7805 */ /* 0x000fe2000001ff00 */
[----:B------:R-:W-:Y:S01]  /*0b10*/  IMAD.MOV.U32 R233, RZ, RZ, 0x3f800000 ;  /* 0x3f800000ffe97424 */ /* 0x000fe200078e00ff */
[----:B------:R-:W-:Y:S01]  /*0b20*/  CS2R R78, SRZ ;  /* 0x00000000004e7805 */ /* 0x000fe2000001ff00 */
[----:B------:R-:W-:Y:S01]  /*0b30*/  IMAD.MOV.U32 R230, RZ, RZ, 0x3f800000 ;  /* 0x3f800000ffe67424 */ /* 0x000fe200078e00ff */
[----:B------:R-:W-:Y:S01]  /*0b40*/  CS2R R96, SRZ ;  /* 0x0000000000607805 */ /* 0x000fe2000001ff00 */
[----:B------:R-:W-:Y:S01]  /*0b50*/  IMAD.MOV.U32 R231, RZ, RZ, 0x3f800000 ;  /* 0x3f800000ffe77424 */ /* 0x000fe200078e00ff */
[----:B------:R-:W-:-:S02]  /*0b60*/  CS2R R98, SRZ ;  /* 0x0000000000627805 */ /* 0x000fc4000001ff00 */
[----:B------:R-:W-:Y:S02]  /*0b70*/  CS2R R68, SRZ ;  /* 0x0000000000447805 */ /* 0x000fe4000001ff00 */
[----:B------:R-:W-:Y:S02]  /*0b80*/  CS2R R70, SRZ ;  /* 0x0000000000467805 */ /* 0x000fe4000001ff00 */
[----:B------:R-:W-:Y:S02]  /*0b90*/  CS2R R72, SRZ ;  /* 0x0000000000487805 */ /* 0x000fe4000001ff00 */
[----:B------:R-:W-:Y:S02]  /*0ba0*/  CS2R R74, SRZ ;  /* 0x00000000004a7805 */ /* 0x000fe4000001ff00 */
[----:B------:R-:W-:Y:S02]  /*0bb0*/  CS2R R88, SRZ ;  /* 0x0000000000587805 */ /* 0x000fe4000001ff00 */
[----:B------:R-:W-:-:S02]  /*0bc0*/  CS2R R90, SRZ ;  /* 0x00000000005a7805 */ /* 0x000fc4000001ff00 */
[----:B------:R-:W-:Y:S02]  /*0bd0*/  ISETP.GE.U32.AND P5, PT, R222, 0x20, PT ;  /* 0x00000020de00780c */ /* 0x000fe40003fa6070 */
[----:B------:R-:W-:Y:S02]  /*0be0*/  CS2R R80, SRZ ;  /* 0x0000000000507805 */ /* 0x000fe4000001ff00 */
[----:B------:R-:W-:Y:S01]  /*0bf0*/  CS2R R82, SRZ ;  /* 0x0000000000527805 */ /* 0x000fe2000001ff00 */
[----:B--2---:R-:W-:-:S05]  /*0c00*/  IMAD R18, R19, 0x100, R18 ;  /* 0x0000010013127824 */ /* 0x004fca00078e0212 */
[----:B------:R-:W-:Y:S01]  /*0c10*/  F2FP.F16.E4M3.UNPACK_B R18, R18 ;  /* 0x00000012ff12723e */ /* 0x000fe200020006ff */
[----:B----4-:R-:W-:-:S03]  /*0c20*/  IMAD R20, R21, 0x100, R20 ;  /* 0x0000010015147824 */ /* 0x010fc600078e0214 */
[----:B------:R-:W-:Y:S01]  /*0c30*/  PRMT R4, R18, 0x7632, R4 ;  /* 0x0000763212047816 */ /* 0x000fe20000000004 */
[----:B------:R-:W-:Y:S01]  /*0c40*/  IMAD R22, R23, 0x100, R22 ;  /* 0x0000010017167824 */ /* 0x000fe200078e0216 */
[----:B------:R-:W-:-:S03]  /*0c50*/  F2FP.F16.E4M3.UNPACK_B R20, R20 ;  /* 0x00000014ff14723e */ /* 0x000fc600020006ff */
[----:B------:R0:W-:Y:S01]  /*0c60*/  STS.U16 [R3+UR8+0x200], R4 ;  /* 0x0002000403007988 */ /* 0x0001e20008000408 */
[----:B------:R-:W-:Y:S02]  /*0c70*/  F2FP.F16.E4M3.UNPACK_B R22, R22 ;  /* 0x00000016ff16723e */ /* 0x000fe400020006ff */
[----:B------:R-:W-:Y:S02]  /*0c80*/  PRMT R7, R20, 0x7632, R7 ;  /* 0x0000763214077816 */ /* 0x000fe40000000007 */
[----:B------:R-:W-:Y:S01]  /*0c90*/  PRMT R9, R22, 0x7632, R9 ;  /* 0x0000763216097816 */ /* 0x000fe20000000009 */
[----:B---3--:R-:W-:Y:S02]  /*0ca0*/  IMAD R24, R25, 0x100, R24 ;  /* 0x0000010019187824 */ /* 0x008fe400078e0218 */
[----:B------:R-:W-:-:S05]  /*0cb0*/  IMAD R26, R27, 0x100, R26 ;  /* 0x000001001b1a7824 */ /* 0x000fca00078e021a */
[----:B------:R-:W-:Y:S02]  /*0cc0*/  F2FP.F16.E4M3.UNPACK_B R26, R26 ;  /* 0x0000001aff1a723e */ /* 0x000fe400020006ff */
[----:B------:R-:W-:Y:S02]  /*0cd0*/  F2FP.F16.E4M3.UNPACK_B R24, R24 ;  /* 0x00000018ff18723e */ /* 0x000fe400020006ff */
[----:B0-----:R-:W-:Y:S01]  /*0ce0*/  PRMT R4, R26, 0x7632, R4 ;  /* 0x000076321a047816 */ /* 0x001fe20000000004 */
[----:B-----5:R-:W-:Y:S01]  /*0cf0*/  IMAD R28, R29, 0x100, R28 ;  /* 0x000001001d1c7824 */ /* 0x020fe200078e021c */
[----:B------:R0:W-:Y:S04]  /*0d00*/  STS.U16 [R3+UR8+0x600], R7 ;  /* 0x0006000703007988 */ /* 0x0001e80008000408 */
[----:B------:R-:W-:Y:S01]  /*0d10*/  F2FP.F16.E4M3.UNPACK_B R28, R28 ;  /* 0x0000001cff1c723e */ /* 0x000fe200020006ff */
[----:B------:R-:W-:Y:S01]  /*0d20*/  IMAD R30, R31, 0x100, R30 ;  /* 0x000001001f1e7824 */ /* 0x000fe200078e021e */
[----:B------:R1:W-:Y:S04]  /*0d30*/  STS.U16 [R3+UR8+0xa00], R9 ;  /* 0x000a000903007988 */ /* 0x0003e80008000408 */
[----:B------:R-:W-:Y:S01]  /*0d40*/  F2FP.F16.E4M3.UNPACK_B R30, R30 ;  /* 0x0000001eff1e723e */ /* 0x000fe200020006ff */
[----:B------:R-:W-:Y:S01]  /*0d50*/  IMAD R32, R33, 0x100, R32 ;  /* 0x0000010021207824 */ /* 0x000fe200078e0220 */
[----:B------:R2:W-:Y:S04]  /*0d60*/  STS.U16 [R3+UR8+0x1200], R4 ;  /* 0x0012000403007988 */ /* 0x0005e80008000408 */
[----:B------:R-:W-:-:S02]  /*0d70*/  F2FP.F16.E4M3.UNPACK_B R32, R32 ;  /* 0x00000020ff20723e */ /* 0x000fc400020006ff */
[----:B------:R-:W-:Y:S01]  /*0d80*/  PRMT R10, R24, 0x7632, R10 ;  /* 0x00007632180a7816 */ /* 0x000fe2000000000a */
[----:B------:R-:W-:Y:S01]  /*0d90*/  IMAD R34, R35, 0x100, R34 ;  /* 0x0000010023227824 */ /* 0x000fe200078e0222 */
[----:B0-----:R-:W-:Y:S02]  /*0da0*/  PRMT R7, R28, 0x7632, R7 ;  /* 0x000076321c077816 */ /* 0x001fe40000000007 */
[----:B-1----:R-:W-:Y:S02]  /*0db0*/  PRMT R9, R30, 0x7632, R9 ;  /* 0x000076321e097816 */ /* 0x002fe40000000009 */
[----:B--2---:R-:W-:Y:S02]  /*0dc0*/  PRMT R4, R32, 0x7632, R4 ;  /* 0x0000763220047816 */ /* 0x004fe40000000004 */
[----:B------:R-:W-:Y:S01]  /*0dd0*/  F2FP.F16.E4M3.UNPACK_B R34, R34 ;  /* 0x00000022ff22723e */ /* 0x000fe200020006ff */
[----:B------:R-:W-:Y:S01]  /*0de0*/  IMAD R36, R37, 0x100, R36 ;  /* 0x0000010025247824 */ /* 0x000fe200078e0224 */
[----:B------:R-:W-:Y:S04]  /*0df0*/  STS.U16 [R3+UR8+0xe00], R10 ;  /* 0x000e000a03007988 */ /* 0x000fe80008000408 */
[----:B------:R-:W-:Y:S01]  /*0e00*/  F2FP.F16.E4M3.UNPACK_B R36, R36 ;  /* 0x00000024ff24723e */ /* 0x000fe200020006ff */
[----:B------:R-:W-:Y:S01]  /*0e10*/  IMAD R38, R39, 0x100, R38 ;  /* 0x0000010027267824 */ /* 0x000fe200078e0226 */
[----:B------:R0:W-:Y:S04]  /*0e20*/  STS.U16 [R3+UR8+0x1600], R7 ;  /* 0x0016000703007988 */ /* 0x0001e80008000408 */
[----:B------:R-:W-:Y:S01]  /*0e30*/  F2FP.F16.E4M3.UNPACK_B R38, R38 ;  /* 0x00000026ff26723e */ /* 0x000fe200020006ff */
[----:B------:R-:W-:Y:S01]  /*0e40*/  IMAD R40, R41, 0x100, R40 ;  /* 0x0000010029287824 */ /* 0x000fe200078e0228 */
[----:B------:R1:W-:Y:S04]  /*0e50*/  STS.U16 [R3+UR8+0x1a00], R9 ;  /* 0x001a000903007988 */ /* 0x0003e80008000408 */
[----:B------:R-:W-:Y:S01]  /*0e60*/  F2FP.F16.E4M3.UNPACK_B R40, R40 ;  /* 0x00000028ff28723e */ /* 0x000fe200020006ff */
[----:B------:R2:W-:Y:S01]  /*0e70*/  STS.U16 [R3+UR8+0x1e00], R4 ;  /* 0x001e000403007988 */ /* 0x0005e20008000408 */
[----:B0-----:R-:W-:Y:S01]  /*0e80*/  PRMT R7, R34, 0x7632, R7 ;  /* 0x0000763222077816 */ /* 0x001fe20000000007 */
[----:B------:R-:W-:Y:S01]  /*0e90*/  IMAD R42, R43, 0x100, R42 ;  /* 0x000001002b2a7824 */ /* 0x000fe200078e022a */
[----:B-1----:R-:W-:-:S02]  /*0ea0*/  PRMT R9, R36, 0x7632, R9 ;  /* 0x0000763224097816 */ /* 0x002fc40000000009 */
[----:B------:R-:W-:Y:S02]  /*0eb0*/  PRMT R10, R40, 0x7632, R10 ;  /* 0x00007632280a7816 */ /* 0x000fe4000000000a */
[----:B--2---:R-:W-:Y:S01]  /*0ec0*/  PRMT R4, R38, 0x7632, R4 ;  /* 0x0000763226047816 */ /* 0x004fe20000000004 */
[----:B------:R-:W-:Y:S01]  /*0ed0*/  IMAD R5, R5, 0x100, R14 ;  /* 0x0000010005057824 */ /* 0x000fe200078e020e */
[----:B------:R-:W-:Y:S01]  /*0ee0*/  F2FP.F16.E4M3.UNPACK_B R42, R42 ;  /* 0x0000002aff2a723e */ /* 0x000fe200020006ff */
[----:B------:R0:W-:Y:S03]  /*0ef0*/  STS.U16 [R3+UR8+0x2200], R7 ;  /* 0x0022000703007988 */ /* 0x0001e60008000408 */
[----:B------:R-:W-:Y:S01]  /*0f00*/  F2FP.F16.E4M3.UNPACK_B R5, R5 ;  /* 0x00000005ff05723e */ /* 0x000fe200020006ff */
[----:B------:R-:W-:Y:S02]  /*0f10*/  IMAD R8, R11, 0x100, R8 ;  /* 0x000001000b087824 */ /* 0x000fe400078e0208 */
[----:B------:R-:W-:-:S03]  /*0f20*/  IMAD R13, R13, 0x100, R16 ;  /* 0x000001000d0d7824 */ /* 0x000fc600078e0210 */
[----:B------:R-:W-:Y:S01]  /*0f30*/  F2FP.F16.E4M3.UNPACK_B R8, R8 ;  /* 0x00000008ff08723e */ /* 0x000fe200020006ff */
[----:B------:R1:W-:Y:S01]  /*0f40*/  STS.U16 [R3+UR8+0x2600], R9 ;  /* 0x0026000903007988 */ /* 0x0003e20008000408 */
[----:B------:R-:W-:-:S03]  /*0f50*/  F2FP.F16.E4M3.UNPACK_B R13, R13 ;  /* 0x0000000dff0d723e */ /* 0x000fc600020006ff */
[----:B------:R2:W-:Y:S01]  /*0f60*/  STS.U16 [R3+UR8+0x2a00], R4 ;  /* 0x002a000403007988 */ /* 0x0005e20008000408 */
[----:B0-----:R-:W-:-:S03]  /*0f70*/  PRMT R7, R42, 0x7632, R7 ;  /* 0x000076322a077816 */ /* 0x001fc60000000007 */
[----:B------:R0:W-:Y:S01]  /*0f80*/  STS.U16 [R3+UR8+0x2e00], R10 ;  /* 0x002e000a03007988 */ /* 0x0001e20008000408 */
[----:B-1----:R-:W-:Y:S02]  /*0f90*/  PRMT R9, R8, 0x7632, R9 ;  /* 0x0000763208097816 */ /* 0x002fe40000000009 */
[----:B--2---:R-:W-:Y:S02]  /*0fa0*/  PRMT R4, R5, 0x7632, R4 ;  /* 0x0000763205047816 */ /* 0x004fe40000000004 */
[----:B0-----:R-:W-:Y:S01]  /*0fb0*/  PRMT R10, R13, 0x7632, R10 ;  /* 0x000076320d0a7816 */ /* 0x001fe2000000000a */
[----:B------:R-:W-:Y:S04]  /*0fc0*/  STS.U16 [R3+UR8], R18 ;  /* 0x0000001203007988 */ /* 0x000fe80008000408 */
[----:B------:R-:W-:Y:S04]  /*0fd0*/  STS.U16 [R3+UR8+0x400], R20 ;  /* 0x0004001403007988 */ /* 0x000fe80008000408 */
        /* <DEDUP_REMOVED lines=11> */
[----:B------:R0:W-:Y:S04]  /*1090*/  STS.U16 [R3+UR8+0x3200], R7 ;  /* 0x0032000703007988 */ /* 0x0001e80008000408 */
[----:B------:R-:W-:Y:S04]  /*10a0*/  STS.U16 [R3+UR8+0x3400], R5 ;  /* 0x0034000503007988 */ /* 0x000fe80008000408 */
[----:B------:R-:W-:Y:S04]  /*10b0*/  STS.U16 [R3+UR8+0x3600], R4 ;  /* 0x0036000403007988 */ /* 0x000fe80008000408 */
[----:B------:R-:W-:Y:S01]  /*10c0*/  STS.U16 [R3+UR8+0x3800], R8 ;  /* 0x0038000803007988 */ /* 0x000fe20008000408 */
[----:B0-----:R-:W-:-:S03]  /*10d0*/  LOP3.LUT R7, R211, 0x3, RZ, 0xc0, !PT ;  /* 0x00000003d3077812 */ /* 0x001fc600078ec0ff */
[----:B------:R-:W-:Y:S04]  /*10e0*/  STS.U16 [R3+UR8+0x3a00], R9 ;  /* 0x003a000903007988 */ /* 0x000fe80008000408 */
[----:B------:R-:W-:Y:S04]  /*10f0*/  STS.U16 [R3+UR8+0x3c00], R13 ;  /* 0x003c000d03007988 */ /* 0x000fe80008000408 */
[----:B------:R0:W-:Y:S02]  /*1100*/  STS.U16 [R3+UR8+0x3e00], R10 ;  /* 0x003e000a03007988 */ /* 0x0001e40008000408 */
[----:B0-----:R-:W-:Y:S01]  /*1110*/  LOP3.LUT R3, R211, 0x1c, RZ, 0xc0, !PT ;  /* 0x0000001cd3037812 */ /* 0x001fe200078ec0ff */
[----:B------:R-:W-:Y:S06]  /*1120*/  @!P0 BRA `(.L_x_0) ;  /* 0x0000004400008947 */ /* 0x000fec0003800000 */
[----:B------:R-:W0:Y:S01]  /*1130*/  LDC R15, c[0x0][0x3d8] ;  /* 0x0000f600ff0f7b82 */ /* 0x000e220000000800 */
[----:B------:R-:W1:Y:S01]  /*1140*/  LDCU UR6, c[0x0][0x3c8] ;  /* 0x00007900ff0677ac */ /* 0x000e620008000800 */
[----:B------:R-:W-:Y:S01]  /*1150*/  ISETP.NE.U32.AND P0, PT, R7, RZ, PT ;  /* 0x000000ff0700720c */ /* 0x000fe20003f05070 */
[----:B------:R-:W-:Y:S01]  /*1160*/  IMAD.MOV.U32 R226, RZ, RZ, -0x800000 ;  /* 0xff800000ffe27424 */ /* 0x000fe200078e00ff */
[C---:B------:R-:W-:Y:S01]  /*1170*/  LEA.HI R219, R3.reuse, 0x18, RZ, 0x1e ;  /* 0x0000001803db7811 */ /* 0x040fe200078ff0ff */
[----:B------:R-:W2:Y:S01]  /*1180*/  LDCU.64 UR4, c[0x0][0x3d0] ;  /* 0x00007a00ff0477ac */ /* 0x000ea20008000a00 */
[C---:B------:R-:W-:Y:S01]  /*1190*/  LEA.HI R11, R3.reuse, 0x10, RZ, 0x1e ;  /* 0x00000010030b7811 */ /* 0x040fe200078ff0ff */
[----:B------:R-:W-:Y:S01]  /*11a0*/  IMAD.MOV.U32 R225, RZ, RZ, -0x800000 ;  /* 0xff800000ffe17424 */ /* 0x000fe200078e00ff */
[----:B------:R-:W3:Y:S01]  /*11b0*/  LDC.64 R4, c[0x0][0x3c0] ;  /* 0x0000f000ff047b82 */ /* 0x000ee20000000a00 */
[----:B------:R-:W4:Y:S01]  /*11c0*/  LDCU.64 UR12, c[0x0][0x388] ;  /* 0x00007100ff0c77ac */ /* 0x000f220008000a00 */
[C---:B------:R-:W-:Y:S01]  /*11d0*/  LEA.HI R217, R3.reuse, 0x8, RZ, 0x1e ;  /* 0x0000000803d97811 */ /* 0x040fe200078ff0ff */
[C---:B------:R-:W-:Y:S01]  /*11e0*/  IMAD.IADD R219, R6.reuse, 0x1, R219 ;  /* 0x0000000106db7824 */ /* 0x040fe200078e02db */
[----:B------:R-:W-:Y:S01]  /*11f0*/  LEA.HI R216, R3, R6, RZ, 0x1e ;  /* 0x0000000603d87211 */ /* 0x000fe200078ff0ff */
[----:B------:R-:W-:Y:S01]  /*1200*/  IMAD.IADD R218, R6, 0x1, R11 ;  /* 0x0000000106da7824 */ /* 0x000fe200078e020b */
[----:B------:R-:W-:Y:S01]  /*1210*/  ISETP.GE.U32.AND P6, PT, R222, 0x80, PT ;  /* 0x00000080de00780c */ /* 0x000fe20003fc6070 */
[----:B------:R-:W-:Y:S01]  /*1220*/  IMAD.IADD R217, R6, 0x1, R217 ;  /* 0x0000000106d97824 */ /* 0x000fe200078e02d9 */
[----:B------:R-:W5:Y:S01]  /*1230*/  LDC.64 R12, c[0x0][0x390] ;  /* 0x0000e400ff0c7b82 */ /* 0x000f620000000a00 */
[----:B------:R-:W-:Y:S01]  /*1240*/  IMAD.MOV.U32 R224, RZ, RZ, -0x800000 ;  /* 0xff800000ffe07424 */ /* 0x000fe200078e00ff */
[----:B------:R-:W-:Y:S01]  /*1250*/  CS2R R84, SRZ ;  /* 0x0000000000547805 */ /* 0x000fe2000001ff00 */
[----:B-1----:R-:W-:Y:S01]  /*1260*/  IMAD R7, R222, UR6, RZ ;  /* 0x00000006de077c24 */ /* 0x002fe2000f8e02ff */
[----:B------:R-:W-:Y:S01]  /*1270*/  CS2R R86, SRZ ;  /* 0x0000000000567805 */ /* 0x000fe2000001ff00 */
[----:B------:R-:W-:Y:S01]  /*1280*/  IMAD.MOV.U32 R223, RZ, RZ, -0x800000 ;  /* 0xff800000ffdf7424 */ /* 0x000fe200078e00ff */
[----:B------:R-:W-:Y:S01]  /*1290*/  CS2R R92, SRZ ;  /* 0x00000000005c7805 */ /* 0x000fe2000001ff00 */
[----:B--2---:R-:W-:Y:S01]  /*12a0*/  UIMAD UR4, UR9, UR4, URZ ;  /* 0x00000004090472a4 */ /* 0x004fe2000f8e02ff */
[----:B0-----:R-:W-:Y:S01]  /*12b0*/  IMAD R142, R2, R15, RZ ;  /* 0x0000000f028e7224 */ /* 0x001fe200078e02ff */
[----:B------:R-:W-:Y:S01]  /*12c0*/  LOP3.LUT R2, R211, 0x1f, RZ, 0xc0, !PT ;  /* 0x0000001fd3027812 */ /* 0x000fe200078ec0ff */
[----:B------:R-:W-:Y:S01]  /*12d0*/  IMAD.MOV.U32 R232, RZ, RZ, 0x3f800000 ;  /* 0x3f800000ffe87424 */ /* 0x000fe200078e00ff */
[----:B------:R-:W-:Y:S01]  /*12e0*/  SHF.R.S32.HI R3, RZ, 0x1f, R7 ;  /* 0x0000001fff037819 */ /* 0x000fe20000011407 */
[C---:B------:R-:W-:Y:S01]  /*12f0*/  IMAD R144, R15.reuse, 0x8, R142 ;  /* 0x000000080f907824 */ /* 0x040fe200078e028e */
[----:B------:R-:W-:Y:S01]  /*1300*/  CS2R R94, SRZ ;  /* 0x00000000005e7805 */ /* 0x000fe2000001ff00 */
[----:B------:R-:W-:Y:S01]  /*1310*/  IMAD R9, R2, UR5, RZ ;  /* 0x0000000502097c24 */ /* 0x000fe2000f8e02ff */
[----:B------:R-:W-:Y:S01]  /*1320*/  USHF.R.S32.HI UR5, URZ, 0x1f, UR4 ;  /* 0x0000001fff057899 */ /* 0x000fe20008011404 */
[C---:B------:R-:W-:Y:S01]  /*1330*/  IMAD R146, R15.reuse, 0x8, R144 ;  /* 0x000000080f927824 */ /* 0x040fe200078e0290 */
[----:B------:R-:W-:Y:S01]  /*1340*/  CS2R R76, SRZ ;  /* 0x00000000004c7805 */ /* 0x000fe2000001ff00 */
[----:B---3--:R-:W-:Y:S01]  /*1350*/  IMAD R4, R4, UR9, RZ ;  /* 0x0000000904047c24 */ /* 0x008fe2000f8e02ff */
[----:B------:R-:W-:Y:S01]  /*1360*/  SHF.R.S32.HI R6, RZ, 0x1f, R9 ;  /* 0x0000001fff067819 */ /* 0x000fe20000011409 */
[----:B------:R-:W-:Y:S01]  /*1370*/  IMAD R148, R15, 0x8, R146 ;  /* 0x000000080f947824 */ /* 0x000fe200078e0292 */
[----:B------:R-:W-:Y:S01]  /*1380*/  CS2R R78, SRZ ;  /* 0x00000000004e7805 */ /* 0x000fe2000001ff00 */
[----:B------:R-:W-:Y:S01]  /*1390*/  IMAD R11, R5, 0x3, RZ ;  /* 0x00000003050b7824 */ /* 0x000fe200078e02ff */
[----:B----4-:R-:W-:Y:S01]  /*13a0*/  IADD3 R2, P1, P2, R7, UR12, R4 ;  /* 0x0000000c07027c10 */ /* 0x010fe2000fa3e004 */
[----:B------:R-:W-:Y:S01]  /*13b0*/  IMAD R150, R15, 0x8, R148 ;  /* 0x000000080f967824 */ /* 0x000fe200078e0294 */
[----:B------:R-:W-:Y:S01]  /*13c0*/  SHF.R.S32.HI R4, RZ, 0x1f, R4 ;  /* 0x0000001fff047819 */ /* 0x000fe20000011404 */
[----:B------:R-:W-:Y:S01]  /*13d0*/  IMAD R17, R5, 0x6, RZ ;  /* 0x0000000605117824 */ /* 0x000fe200078e02ff */
[----:B------:R-:W-:Y:S01]  /*13e0*/  CS2R R96, SRZ ;  /* 0x0000000000607805 */ /* 0x000fe2000001ff00 */
[----:B------:R-:W-:Y:S01]  /*13f0*/  IMAD R152, R15, 0x8, R150 ;  /* 0x000000080f987824 */ /* 0x000fe200078e0296 */
[----:B------:R-:W-:Y:S01]  /*1400*/  IADD3.X R4, PT, PT, R3, UR13, R4, P1, P2 ;  /* 0x0000000d03047c10 */ /* 0x000fe20008fe4404 */
[----:B------:R-:W-:Y:S01]  /*1410*/  IMAD R19, R5, 0x7, RZ ;  /* 0x0000000705137824 */ /* 0x000fe200078e02ff */
[----:B-----5:R-:W-:Y:S01]  /*1420*/  IADD3 R209, P1, P2, R9, UR4, R12 ;  /* 0x0000000409d17c10 */ /* 0x020fe2000fa3e00c */
[----:B------:R-:W-:Y:S01]  /*1430*/  IMAD R156, R15, 0x8, R152 ;  /* 0x000000080f9c7824 */ /* 0x000fe200078e0298 */
[----:B------:R-:W-:Y:S01]  /*1440*/  CS2R R98, SRZ ;  /* 0x0000000000627805 */ /* 0x000fe2000001ff00 */
[----:B------:R-:W-:Y:S01]  /*1450*/  IMAD.SHL.U32 R9, R5, 0x2, RZ ;  /* 0x0000000205097824 */ /* 0x000fe200078e00ff */
[----:B------:R-:W-:Y:S01]  /*1460*/  IADD3.X R3, PT, PT, R6, UR5, R13, P1, P2 ;  /* 0x0000000506037c10 */ /* 0x000fe20008fe440d */
[----:B------:R-:W-:Y:S01]  /*1470*/  IMAD R158, R15, 0x8, R156 ;  /* 0x000000080f9e7824 */ /* 0x000fe200078e029c */
[-C--:B------:R-:W-:Y:S01]  /*1480*/  IADD3 R143, P1, PT, R142, R209.reuse, RZ ;  /* 0x000000d18e8f7210 */ /* 0x080fe20007f3e0ff */
[----:B------:R-:W-:Y:S01]  /*1490*/  IMAD.SHL.U32 R13, R5, 0x4, RZ ;  /* 0x00000004050d7824 */ /* 0x000fe200078e00ff */
[----:B------:R-:W-:Y:S01]  /*14a0*/  IADD3 R145, P2, PT, R144, R209, RZ ;  /* 0x000000d190917210 */ /* 0x000fe20007f5e0ff */
[----:B------:R-:W-:Y:S01]  /*14b0*/  IMAD R162, R15, 0x8, R158 ;  /* 0x000000080fa27824 */ /* 0x000fe200078e029e */
[----:B------:R-:W-:Y:S01]  /*14c0*/  LEA.HI.X.SX32 R142, R142, R3, 0x1, P1 ;  /* 0x000000038e8e7211 */ /* 0x000fe200008f0eff */
[----:B------:R-:W-:Y:S01]  /*14d0*/  IMAD.SHL.U32 R21, R5, 0x8, RZ ;  /* 0x0000000805157824 */ /* 0x000fe200078e00ff */
[-C--:B------:R-:W-:Y:S01]  /*14e0*/  IADD3 R147, P1, PT, R146, R209.reuse, RZ ;  /* 0x000000d192937210 */ /* 0x080fe20007f3e0ff */
[----:B------:R-:W-:Y:S01]  /*14f0*/  IMAD R164, R15, 0x8, R162 ;  /* 0x000000080fa47824 */ /* 0x000fe200078e02a2 */
[----:B------:R-:W-:Y:S01]  /*1500*/  IADD3 R149, P3, PT, R148, R209, RZ ;  /* 0x000000d194957210 */ /* 0x000fe20007f7e0ff */
[----:B------:R-:W-:Y:S01]  /*1510*/  IMAD R23, R5, 0x9, RZ ;  /* 0x0000000905177824 */ /* 0x000fe200078e02ff */
[-C--:B------:R-:W-:Y:S01]  /*1520*/  LEA.HI.X.SX32 R144, R144, R3.reuse, 0x1, P2 ;  /* 0x0000000390907211 */ /* 0x080fe200010f0eff */
[----:B------:R-:W-:Y:S01]  /*1530*/  IMAD R166, R15, 0x8, R164 ;  /* 0x000000080fa67824 */ /* 0x000fe200078e02a4 */
[-C--:B------:R-:W-:Y:S01]  /*1540*/  LEA.HI.X.SX32 R146, R146, R3.reuse, 0x1, P1 ;  /* 0x0000000392927211 */ /* 0x080fe200008f0eff */
[----:B------:R-:W-:Y:S01]  /*1550*/  IMAD R25, R5, 0xa, RZ ;  /* 0x0000000a05197824 */ /* 0x000fe200078e02ff */
[----:B------:R-:W-:Y:S01]  /*1560*/  LEA.HI.X.SX32 R148, R148, R3, 0x1, P3 ;  /* 0x0000000394947211 */ /* 0x000fe200018f0eff */
[----:B------:R-:W-:Y:S01]  /*1570*/  IMAD R168, R15, 0x8, R166 ;  /* 0x000000080fa87824 */ /* 0x000fe200078e02a6 */
[-C--:B------:R-:W-:Y:S01]  /*1580*/  IADD3 R151, P1, PT, R150, R209.reuse, RZ ;  /* 0x000000d196977210 */ /* 0x080fe20007f3e0ff */
[----:B------:R-:W-:Y:S01]  /*1590*/  IMAD R27, R5, 0xb, RZ ;  /* 0x0000000b051b7824 */ /* 0x000fe200078e02ff */
        /* <DEDUP_REMOVED lines=19> */
[----:B------:R-:W-:Y:S01]  /*16d0*/  IMAD.SHL.U32 R37, R5, 0x10, RZ ;  /* 0x0000001005257824 */ /* 0x000fe200078e00ff */
        /* <DEDUP_REMOVED lines=59> */
[C---:B------:R-:W-:Y:S01]  /*1a90*/  IMAD R15, R5.reuse, 0x5, RZ ;  /* 0x00000005050f7824 */ /* 0x040fe200078e02ff */
[----:B------:R-:W-:Y:S01]  /*1aa0*/  LEA.HI.X.SX32 R194, R194, R3, 0x1, P3 ;  /* 0x00000003c2c27211 */ /* 0x000fe200018f0eff */
[----:B------:R-:W-:Y:S01]  /*1ab0*/  IMAD R67, R5, 0x1f, RZ ;  /* 0x0000001f05437824 */ /* 0x000fe200078e02ff */
[-C--:B------:R-:W-:Y:S01]  /*1ac0*/  IADD3 R197, P1, PT, R196, R209.reuse, RZ ;  /* 0x000000d1c4c57210 */ /* 0x080fe20007f3e0ff */
[----:B------:R-:W-:Y:S01]  /*1ad0*/  IMAD.MOV.U32 R233, RZ, RZ, 0x3f800000 ;  /* 0x3f800000ffe97424 */ /* 0x000fe200078e00ff */
[-C--:B------:R-:W-:Y:S01]  /*1ae0*/  IADD3 R199, P2, PT, R198, R209.reuse, RZ ;  /* 0x000000d1c6c77210 */ /* 0x080fe20007f5e0ff */
[----:B------:R-:W-:Y:S01]  /*1af0*/  IMAD.MOV.U32 R230, RZ, RZ, 0x3f800000 ;  /* 0x3f800000ffe67424 */ /* 0x000fe200078e00ff */
[----:B------:R-:W-:Y:S01]  /*1b00*/  IADD3 R201, P3, PT, R200, R209, RZ ;  /* 0x000000d1c8c97210 */ /* 0x000fe20007f7e0ff */
[----:B------:R-:W-:Y:S01]  /*1b10*/  IMAD.MOV.U32 R231, RZ, RZ, 0x3f800000 ;  /* 0x3f800000ffe77424 */ /* 0x000fe200078e00ff */
[----:B------:R-:W-:-:S02]  /*1b20*/  LEA.HI.X.SX32 R196, R196, R3, 0x1, P1 ;  /* 0x00000003c4c47211 */ /* 0x000fc400008f0eff */
[----:B------:R-:W-:Y:S02]  /*1b30*/  CS2R R68, SRZ ;  /* 0x0000000000447805 */ /* 0x000fe4000001ff00 */
[-C--:B------:R-:W-:Y:S02]  /*1b40*/  LEA.HI.X.SX32 R198, R198, R3.reuse, 0x1, P2 ;  /* 0x00000003c6c67211 */ /* 0x080fe400010f0eff */
[----:B------:R-:W-:Y:S02]  /*1b50*/  CS2R R70, SRZ ;  /* 0x0000000000467805 */ /* 0x000fe4000001ff00 */
[----:B------:R-:W-:Y:S02]  /*1b60*/  LEA.HI.X.SX32 R200, R200, R3, 0x1, P3 ;  /* 0x00000003c8c87211 */ /* 0x000fe400018f0eff */
[----:B------:R-:W-:Y:S02]  /*1b70*/  CS2R R72, SRZ ;  /* 0x0000000000487805 */ /* 0x000fe4000001ff00 */
[----:B------:R-:W-:-:S02]  /*1b80*/  IADD3 R203, P1, PT, R202, R209, RZ ;  /* 0x000000d1cacb7210 */ /* 0x000fc40007f3e0ff */
[----:B------:R-:W-:Y:S02]  /*1b90*/  CS2R R74, SRZ ;  /* 0x00000000004a7805 */ /* 0x000fe4000001ff00 */
[-C--:B------:R-:W-:Y:S02]  /*1ba0*/  IADD3 R205, P2, PT, R204, R209.reuse, RZ ;  /* 0x000000d1cccd7210 */ /* 0x080fe40007f5e0ff */
[----:B------:R-:W-:Y:S02]  /*1bb0*/  CS2R R88, SRZ ;  /* 0x0000000000587805 */ /* 0x000fe4000001ff00 */
[-C--:B------:R-:W-:Y:S02]  /*1bc0*/  IADD3 R207, P3, PT, R206, R209.reuse, RZ ;  /* 0x000000d1cecf7210 */ /* 0x080fe40007f7e0ff */
[----:B------:R-:W-:Y:S02]  /*1bd0*/  CS2R R90, SRZ ;  /* 0x00000000005a7805 */ /* 0x000fe4000001ff00 */
[----:B------:R-:W-:-:S02]  /*1be0*/  IADD3 R209, P4, PT, R208, R209, RZ ;  /* 0x000000d1d0d17210 */ /* 0x000fc40007f9e0ff */
[----:B------:R-:W-:Y:S02]  /*1bf0*/  CS2R R80, SRZ ;  /* 0x0000000000507805 */ /* 0x000fe4000001ff00 */
[-C--:B------:R-:W-:Y:S02]  /*1c00*/  LEA.HI.X.SX32 R202, R202, R3.reuse, 0x1, P1 ;  /* 0x00000003caca7211 */ /* 0x080fe400008f0eff */
[----:B------:R-:W-:Y:S02]  /*1c10*/  CS2R R82, SRZ ;  /* 0x0000000000527805 */ /* 0x000fe4000001ff00 */
[-C--:B------:R-:W-:Y:S01]  /*1c20*/  LEA.HI.X.SX32 R204, R204, R3.reuse, 0x1, P2 ;  /* 0x00000003cccc7211 */ /* 0x080fe200010f0eff */
[----:B------:R-:W-:Y:S01]  /*1c30*/  UMOV UR6, URZ ;  /* 0x000000ff00067c82 */ /* 0x000fe20008000000 */
[-C--:B------:R-:W-:Y:S01]  /*1c40*/  LEA.HI.X.SX32 R206, R206, R3.reuse, 0x1, P3 ;  /* 0x00000003cece7211 */ /* 0x080fe200018f0eff */
[----:B------:R-:W-:Y:S01]  /*1c50*/  UMOV UR7, URZ ;  /* 0x000000ff00077c82 */ /* 0x000fe20008000000 */
[----:B------:R-:W-:Y:S01]  /*1c60*/  LEA.HI.X.SX32 R208, R208, R3, 0x1, P4 ;  /* 0x00000003d0d07211 */ /* 0x000fe200020f0eff */
[----:B------:R-:W0:Y:S01]  /*1c70*/  LDCU UR13, c[0x0][0x3a8] ;  /* 0x00007500ff0d77ac */ /* 0x000e220008000800 */
[----:B------:R-:W-:-:S02]  /*1c80*/  IADD3 R3, P1, PT, R2, R5, RZ ;  /* 0x0000000502037210 */ /* 0x000fc40007f3e0ff */
[----:B------:R-:W-:Y:S01]  /*1c90*/  IADD3 R6, P2, PT, R9, R2, RZ ;  /* 0x0000000209067210 */ /* 0x000fe20007f5e0ff */
[----:B------:R-:W1:Y:S01]  /*1ca0*/  LDCU UR14, c[0x0][0x3d4] ;  /* 0x00007a80ff0e77ac */ /* 0x000e620008000800 */
[----:B------:R-:W-:Y:S02]  /*1cb0*/  LEA.HI.X.SX32 R5, R5, R4, 0x1, P1 ;  /* 0x0000000405057211 */ /* 0x000fe400008f0eff */
[-C--:B------:R-:W-:Y:S01]  /*1cc0*/  IADD3 R7, P3, PT, R11, R2.reuse, RZ ;  /* 0x000000020b077210 */ /* 0x080fe20007f7e0ff */
[----:B------:R-:W2:Y:S01]  /*1cd0*/  LDCU UR15, c[0x0][0x3c4] ;  /* 0x00007880ff0f77ac */ /* 0x000ea20008000800 */
[----:B------:R-:W-:Y:S02]  /*1ce0*/  IADD3 R8, P1, PT, R13, R2, RZ ;  /* 0x000000020d087210 */ /* 0x000fe40007f3e0ff */
[-C--:B------:R-:W-:Y:S01]  /*1cf0*/  LEA.HI.X.SX32 R9, R9, R4.reuse, 0x1, P2 ;  /* 0x0000000409097211 */ /* 0x080fe200010f0eff */
[----:B------:R-:W-:Y:S01]  /*1d00*/  UMOV UR4, URZ ;  /* 0x000000ff00047c82 */ /* 0x000fe20008000000 */
[-C--:B------:R-:W-:Y:S01]  /*1d10*/  LEA.HI.X.SX32 R11, R11, R4.reuse, 0x1, P3 ;  /* 0x000000040b0b7211 */ /* 0x080fe200018f0eff */
[----:B------:R-:W-:Y:S01]  /*1d20*/  UMOV UR5, URZ ;  /* 0x000000ff00057c82 */ /* 0x000fe20008000000 */
[----:B------:R-:W-:-:S02]  /*1d30*/  LEA.HI.X.SX32 R13, R13, R4, 0x1, P1 ;  /* 0x000000040d0d7211 */ /* 0x000fc400008f0eff */
[-C--:B------:R-:W-:Y:S02]  /*1d40*/  IADD3 R12, P2, PT, R17, R2.reuse, RZ ;  /* 0x00000002110c7210 */ /* 0x080fe40007f5e0ff */
[-C--:B------:R-:W-:Y:S02]  /*1d50*/  IADD3 R14, P3, PT, R19, R2.reuse, RZ ;  /* 0x00000002130e7210 */ /* 0x080fe40007f7e0ff */
[----:B------:R-:W-:Y:S02]  /*1d60*/  IADD3 R16, P1, PT, R21, R2, RZ ;  /* 0x0000000215107210 */ /* 0x000fe40007f3e0ff */
[-C--:B------:R-:W-:Y:S02]  /*1d70*/  LEA.HI.X.SX32 R17, R17, R4.reuse, 0x1, P2 ;  /* 0x0000000411117211 */ /* 0x080fe400010f0eff */
[-C--:B------:R-:W-:Y:S02]  /*1d80*/  LEA.HI.X.SX32 R19, R19, R4.reuse, 0x1, P3 ;  /* 0x0000000413137211 */ /* 0x080fe400018f0eff */
        /* <DEDUP_REMOVED lines=27> */
[-C--:B------:R-:W-:Y:S02]  /*1f40*/  IADD3 R127, P3, PT, R53, R2.reuse, RZ ;  /* 0x00000002357f7210 */ /* 0x080fe40007f7e0ff */
[----:B------:R-:W-:Y:S02]  /*1f50*/  IADD3 R129, P1, PT, R55, R2, RZ ;  /* 0x0000000237817210 */ /* 0x000fe40007f3e0ff */
[-C--:B------:R-:W-:Y:S02]  /*1f60*/  LEA.HI.X.SX32 R15, R15, R4.reuse, 0x1, P4 ;  /* 0x000000040f0f7211 */ /* 0x080fe400020f0eff */
[----:B------:R-:W-:-:S02]  /*1f70*/  LEA.HI.X.SX32 R124, R51, R4, 0x1, P2 ;  /* 0x00000004337c7211 */ /* 0x000fc400010f0eff */
[-C--:B------:R-:W-:Y:S02]  /*1f80*/  LEA.HI.X.SX32 R126, R53, R4.reuse, 0x1, P3 ;  /* 0x00000004357e7211 */ /* 0x080fe400018f0eff */
[----:B------:R-:W-:Y:S02]  /*1f90*/  LEA.HI.X.SX32 R128, R55, R4, 0x1, P1 ;  /* 0x0000000437807211 */ /* 0x000fe400008f0eff */
[-C--:B------:R-:W-:Y:S02]  /*1fa0*/  IADD3 R18, P4, PT, R23, R2.reuse, RZ ;  /* 0x0000000217127210 */ /* 0x080fe40007f9e0ff */
[-C--:B------:R-:W-:Y:S02]  /*1fb0*/  IADD3 R131, P2, PT, R57, R2.reuse, RZ ;  /* 0x0000000239837210 */ /* 0x080fe40007f5e0ff */
[-C--:B------:R-:W-:Y:S02]  /*1fc0*/  IADD3 R133, P3, PT, R59, R2.reuse, RZ ;  /* 0x000000023b857210 */ /* 0x080fe40007f7e0ff */
[----:B------:R-:W-:-:S02]  /*1fd0*/  IADD3 R135, P1, PT, R61, R2, RZ ;  /* 0x000000023d877210 */ /* 0x000fc40007f3e0ff */
[-C--:B------:R-:W-:Y:S02]  /*1fe0*/  LEA.HI.X.SX32 R23, R23, R4.reuse, 0x1, P4 ;  /* 0x0000000417177211 */ /* 0x080fe400020f0eff */
[-C--:B------:R-:W-:Y:S02]  /*1ff0*/  LEA.HI.X.SX32 R130, R57, R4.reuse, 0x1, P2 ;  /* 0x0000000439827211 */ /* 0x080fe400010f0eff */
[-C--:B------:R-:W-:Y:S02]  /*2000*/  LEA.HI.X.SX32 R132, R59, R4.reuse, 0x1, P3 ;  /* 0x000000043b847211 */ /* 0x080fe400018f0eff */
[----:B------:R-:W-:Y:S02]  /*2010*/  LEA.HI.X.SX32 R134, R61, R4, 0x1, P1 ;  /* 0x000000043d867211 */ /* 0x000fe400008f0eff */
[-C--:B------:R-:W-:Y:S02]  /*2020*/  IADD3 R26, P4, PT, R31, R2.reuse, RZ ;  /* 0x000000021f1a7210 */ /* 0x080fe40007f9e0ff */
[----:B------:R-:W-:-:S02]  /*2030*/  IADD3 R137, P2, PT, R63, R2, RZ ;  /* 0x000000023f897210 */ /* 0x000fc40007f5e0ff */
[-C--:B------:R-:W-:Y:S02]  /*2040*/  IADD3 R139, P3, PT, R65, R2.reuse, RZ ;  /* 0x00000002418b7210 */ /* 0x080fe40007f7e0ff */
[----:B------:R-:W-:Y:S02]  /*2050*/  IADD3 R141, P1, PT, R67, R2, RZ ;  /* 0x00000002438d7210 */ /* 0x000fe40007f3e0ff */
[----:B------:R-:W-:Y:S02]  /*2060*/  ISETP.LT.U32.AND P0, PT, R222, 0x80, !P0 ;  /* 0x00000080de00780c */ /* 0x000fe40004701070 */
[-C--:B------:R-:W-:Y:S02]  /*2070*/  LEA.HI.X.SX32 R31, R31, R4.reuse, 0x1, P4 ;  /* 0x000000041f1f7211 */ /* 0x080fe400020f0eff */
[-C--:B------:R-:W-:Y:S02]  /*2080*/  LEA.HI.X.SX32 R136, R63, R4.reuse, 0x1, P2 ;  /* 0x000000043f887211 */ /* 0x080fe400010f0eff */
[----:B------:R-:W-:-:S02]  /*2090*/  LEA.HI.X.SX32 R138, R65, R4, 0x1, P3 ;  /* 0x00000004418a7211 */ /* 0x000fc400018f0eff */
[----:B012---:R-:W-:-:S07]  /*20a0*/  LEA.HI.X.SX32 R140, R67, R4, 0x1, P1 ;  /* 0x00000004438c7211 */ /* 0x007fce00008f0eff */
.L_x_1:
[----:B------:R-:W-:Y:S02]  /*20b0*/  USHF.R.S32.HI UR12, URZ, 0x1f, UR4 ;  /* 0x0000001fff0c7899 */ /* 0x000fe40008011404 */
[----:B------:R-:W-:Y:S02]  /*20c0*/  IADD3 R50, P1, PT, R2, UR4, RZ ;  /* 0x0000000402327c10 */ /* 0x000fe4000ff3e0ff */
[----:B------:R-:W-:Y:S02]  /*20d0*/  IADD3 R48, P2, PT, R3, UR4, RZ ;  /* 0x0000000403307c10 */ /* 0x000fe4000ff5e0ff */
[----:B------:R-:W-:Y:S02]  /*20e0*/  IADD3.X R51, PT, PT, R4, UR12, RZ, P1, !PT ;  /* 0x0000000c04337c10 */ /* 0x000fe40008ffe4ff */
[----:B------:R-:W-:Y:S02]  /*20f0*/  IADD3 R46, P1, PT, R6, UR4, RZ ;  /* 0x00000004062e7c10 */ /* 0x000fe4000ff3e0ff */
[----:B------:R-:W-:Y:S01]  /*2100*/  IADD3.X R49, PT, PT, R5, UR12, RZ, P2, !PT ;  /* 0x0000000c05317c10 */ /* 0x000fe200097fe4ff */
[----:B------:R0:W2:Y:S01]  /*2110*/  LDG.E.U8 R59, desc[UR10][R50.64] ;  /* 0x0000000a323b7981 */ /* 0x0000a2000c1e1100 */
[----:B------:R-:W-:-:S02]  /*2120*/  IADD3.X R47, PT, PT, R9, UR12, RZ, P1, !PT ;  /* 0x0000000c092f7c10 */ /* 0x000fc40008ffe4ff */
[----:B------:R-:W-:Y:S01]  /*2130*/  IADD3 R44, P2, PT, R7, UR4, RZ ;  /* 0x00000004072c7c10 */ /* 0x000fe2000ff5e0ff */
[----:B------:R1:W3:Y:S01]  /*2140*/  LDG.E.U8 R58, desc[UR10][R48.64] ;  /* 0x0000000a303a7981 */ /* 0x0002e2000c1e1100 */
[----:B------:R-:W-:Y:S02]  /*2150*/  IADD3 R56, P1, PT, R8, UR4, RZ ;  /* 0x0000000408387c10 */ /* 0x000fe4000ff3e0ff */
[----:B------:R-:W-:Y:S01]  /*2160*/  IADD3.X R45, PT, PT, R11, UR12, RZ, P2, !PT ;  /* 0x0000000c0b2d7c10 */ /* 0x000fe200097fe4ff */
[----:B------:R4:W5:Y:S01]  /*2170*/  LDG.E.U8 R60, desc[UR10][R46.64] ;  /* 0x0000000a2e3c7981 */ /* 0x000962000c1e1100 */
[----:B------:R-:W-:Y:S02]  /*2180*/  IADD3.X R57, PT, PT, R13, UR12, RZ, P1, !PT ;  /* 0x0000000c0d397c10 */ /* 0x000fe40008ffe4ff */
[----:B------:R-:W-:Y:S01]  /*2190*/  IADD3 R54, P2, PT, R10, UR4, RZ ;  /* 0x000000040a367c10 */ /* 0x000fe2000ff5e0ff */
[----:B------:R4:W3:Y:S01]  /*21a0*/  LDG.E.U8 R61, desc[UR10][R44.64] ;  /* 0x0000000a2c3d7981 */ /* 0x0008e2000c1e1100 */
[----:B------:R-:W-:-:S02]  /*21b0*/  IADD3 R52, P1, PT, R12, UR4, RZ ;  /* 0x000000040c347c10 */ /* 0x000fc4000ff3e0ff */
[----:B------:R-:W-:Y:S01]  /*21c0*/  IADD3.X R55, PT, PT, R15, UR12, RZ, P2, !PT ;  /* 0x0000000c0f377c10 */ /* 0x000fe200097fe4ff */
[----:B------:R4:W3:Y:S01]  /*21d0*/  LDG.E.U8 R62, desc[UR10][R56.64] ;  /* 0x0000000a383e7981 */ /* 0x0008e2000c1e1100 */
[----:B------:R-:W-:Y:S02]  /*21e0*/  IADD3.X R53, PT, PT, R17, UR12, RZ, P1, !PT ;  /* 0x0000000c11357c10 */ /* 0x000fe40008ffe4ff */
[----:B0-----:R-:W-:Y:S01]  /*21f0*/  IADD3 R50, P2, PT, R14, UR4, RZ ;  /* 0x000000040e327c10 */ /* 0x001fe2000ff5e0ff */
[----:B------:R0:W3:Y:S01]  /*2200*/  LDG.E.U8 R63, desc[UR10][R54.64] ;  /* 0x0000000a363f7981 */ /* 0x0000e2000c1e1100 */
[----:B-1----:R-:W-:Y:S02]  /*2210*/  IADD3 R48, P1, PT, R16, UR4, RZ ;  /* 0x0000000410307c10 */ /* 0x002fe4000ff3e0ff */
[----:B------:R-:W-:Y:S01]  /*2220*/  IADD3.X R51, PT, PT, R19, UR12, RZ, P2, !PT ;  /* 0x0000000c13337c10 */ /* 0x000fe200097fe4ff */
[----:B------:R1:W3:Y:S01]  /*2230*/  LDG.E.U8 R64, desc[UR10][R52.64] ;  /* 0x0000000a34407981 */ /* 0x0002e2000c1e1100 */
[----:B------:R-:W-:-:S02]  /*2240*/  IADD3.X R49, PT, PT, R21, UR12, RZ, P1, !PT ;  /* 0x0000000c15317c10 */ /* 0x000fc40008ffe4ff */
[----:B----4-:R-:W-:Y:S01]  /*2250*/  IADD3 R46, P2, PT, R18, UR4, RZ ;  /* 0x00000004122e7c10 */ /* 0x010fe2000ff5e0ff */
[----:B------:R4:W3:Y:S01]  /*2260*/  LDG.E.U8 R65, desc[UR10][R50.64] ;  /* 0x0000000a32417981 */ /* 0x0008e2000c1e1100 */
[----:B------:R-:W-:Y:S02]  /*2270*/  IADD3 R44, P1, PT, R20, UR4, RZ ;  /* 0x00000004142c7c10 */ /* 0x000fe4000ff3e0ff */
[----:B------:R-:W-:Y:S01]  /*2280*/  IADD3.X R47, PT, PT, R23, UR12, RZ, P2, !PT ;  /* 0x0000000c172f7c10 */ /* 0x000fe200097fe4ff */
[----:B------:R1:W3:Y:S01]  /*2290*/  LDG.E.U8 R67, desc[UR10][R48.64] ;  /* 0x0000000a30437981 */ /* 0x0002e2000c1e1100 */
[----:B------:R-:W-:Y:S02]  /*22a0*/  IADD3.X R45, PT, PT, R25, UR12, RZ, P1, !PT ;  /* 0x0000000c192d7c10 */ /* 0x000fe40008ffe4ff */
[----:B------:R-:W-:Y:S01]  /*22b0*/  IADD3 R56, P2, PT, R22, UR4, RZ ;  /* 0x0000000416387c10 */ /* 0x000fe2000ff5e0ff */
[----:B------:R4:W5:Y:S01]  /*22c0*/  LDG.E.U8 R66, desc[UR10][R46.64] ;  /* 0x0000000a2e427981 */ /* 0x000962000c1e1100 */
[----:B0-----:R-:W-:-:S02]  /*22d0*/  IADD3 R54, P1, PT, R24, UR4, RZ ;  /* 0x0000000418367c10 */ /* 0x001fc4000ff3e0ff */
[----:B------:R-:W-:Y:S01]  /*22e0*/  IADD3.X R57, PT, PT, R27, UR12, RZ, P2, !PT ;  /* 0x0000000c1b397c10 */ /* 0x000fe200097fe4ff */
[----:B------:R0:W5:Y:S01]  /*22f0*/  LDG.E.U8 R100, desc[UR10][R44.64] ;  /* 0x0000000a2c647981 */ /* 0x000162000c1e1100 */
[----:B------:R-:W-:Y:S02]  /*2300*/  IADD3.X R55, PT, PT, R29, UR12, RZ, P1, !PT ;  /* 0x0000000c1d377c10 */ /* 0x000fe40008ffe4ff */
[----:B-1----:R-:W-:Y:S01]  /*2310*/  IADD3 R52, P2, PT, R26, UR4, RZ ;  /* 0x000000041a347c10 */ /* 0x002fe2000ff5e0ff */
[----:B------:R1:W5:Y:S01]  /*2320*/  LDG.E.U8 R101, desc[UR10][R56.64] ;  /* 0x0000000a38657981 */ /* 0x000362000c1e1100 */
[----:B----4-:R-:W-:Y:S02]  /*2330*/  IADD3 R50, P1, PT, R28, UR4, RZ ;  /* 0x000000041c327c10 */ /* 0x010fe4000ff3e0ff */
[----:B------:R-:W-:Y:S01]  /*2340*/  IADD3.X R53, PT, PT, R31, UR12, RZ, P2, !PT ;  /* 0x0000000c1f357c10 */ /* 0x000fe200097fe4ff */
[----:B------:R4:W5:Y:S01]  /*2350*/  LDG.E.U8 R102, desc[UR10][R54.64] ;  /* 0x0000000a36667981 */ /* 0x000962000c1e1100 */
[----:B------:R-:W-:-:S02]  /*2360*/  IADD3.X R51, PT, PT, R33, UR12, RZ, P1, !PT ;  /* 0x0000000c21337c10 */ /* 0x000fc40008ffe4ff */
[----:B------:R-:W-:Y:S01]  /*2370*/  IADD3 R48, P2, PT, R30, UR4, RZ ;  /* 0x000000041e307c10 */ /* 0x000fe2000ff5e0ff */
[----:B------:R4:W5:Y:S01]  /*2380*/  LDG.E.U8 R103, desc[UR10][R52.64] ;  /* 0x0000000a34677981 */ /* 0x000962000c1e1100 */
[----:B------:R-:W-:Y:S02]  /*2390*/  IADD3 R46, P1, PT, R32, UR4, RZ ;  /* 0x00000004202e7c10 */ /* 0x000fe4000ff3e0ff */
[----:B------:R-:W-:Y:S01]  /*23a0*/  IADD3.X R49, PT, PT, R35, UR12, RZ, P2, !PT ;  /* 0x0000000c23317c10 */ /* 0x000fe200097fe4ff */
[----:B------:R4:W5:Y:S01]  /*23b0*/  LDG.E.U8 R104, desc[UR10][R50.64] ;  /* 0x0000000a32687981 */ /* 0x000962000c1e1100 */
[----:B------:R-:W-:Y:S02]  /*23c0*/  IADD3.X R47, PT, PT, R37, UR12, RZ, P1, !PT ;  /* 0x0000000c252f7c10 */ /* 0x000fe40008ffe4ff */
[----:B0-----:R-:W-:Y:S01]  /*23d0*/  IADD3 R44, P2, PT, R34, UR4, RZ ;  /* 0x00000004222c7c10 */ /* 0x001fe2000ff5e0ff */
[----:B------:R0:W5:Y:S01]  /*23e0*/  LDG.E.U8 R105, desc[UR10][R48.64] ;  /* 0x0000000a30697981 */ /* 0x000162000c1e1100 */
[----:B-1----:R-:W-:-:S02]  /*23f0*/  IADD3 R56, P1, PT, R36, UR4, RZ ;  /* 0x0000000424387c10 */ /* 0x002fc4000ff3e0ff */
[----:B------:R-:W-:Y:S01]  /*2400*/  IADD3.X R45, PT, PT, R39, UR12, RZ, P2, !PT ;  /* 0x0000000c272d7c10 */ /* 0x000fe200097fe4ff */
[----:B------:R1:W5:Y:S01]  /*2410*/  LDG.E.U8 R107, desc[UR10][R46.64] ;  /* 0x0000000a2e6b7981 */ /* 0x000362000c1e1100 */
[----:B------:R-:W-:Y:S02]  /*2420*/  IADD3.X R57, PT, PT, R41, UR12, RZ, P1, !PT ;  /* 0x0000000c29397c10 */ /* 0x000fe40008ffe4ff */
[----:B----4-:R-:W-:Y:S01]  /*2430*/  IADD3 R54, P2, PT, R38, UR4, RZ ;  /* 0x0000000426367c10 */ /* 0x010fe2000ff5e0ff */
[----:B------:R4:W5:Y:S01]  /*2440*/  LDG.E.U8 R106, desc[UR10][R44.64] ;  /* 0x0000000a2c6a7981 */ /* 0x000962000c1e1100 */
[----:B------:R-:W-:Y:S02]  /*2450*/  IADD3 R52, P1, PT, R40, UR4, RZ ;  /* 0x0000000428347c10 */ /* 0x000fe4000ff3e0ff */
[----:B------:R-:W-:Y:S01]  /*2460*/  IADD3.X R55, PT, PT, R42, UR12, RZ, P2, !PT ;  /* 0x0000000c2a377c10 */ /* 0x000fe200097fe4ff */
[----:B------:R1:W5:Y:S01]  /*2470*/  LDG.E.U8 R108, desc[UR10][R56.64] ;  /* 0x0000000a386c7981 */ /* 0x000362000c1e1100 */
[----:B------:R-:W-:-:S02]  /*2480*/  IADD3.X R53, PT, PT, R43, UR12, RZ, P1, !PT ;  /* 0x0000000c2b357c10 */ /* 0x000fc40008ffe4ff */
[----:B------:R-:W-:Y:S01]  /*2490*/  IADD3 R50, P2, PT, R127, UR4, RZ ;  /* 0x000000047f327c10 */ /* 0x000fe2000ff5e0ff */
[----:B------:R4:W5:Y:S01]  /*24a0*/  LDG.E.U8 R109, desc[UR10][R54.64] ;  /* 0x0000000a366d7981 */ /* 0x000962000c1e1100 */
[----:B0-----:R-:W-:Y:S02]  /*24b0*/  IADD3 R48, P1, PT, R121, UR4, RZ ;  /* 0x0000000479307c10 */ /* 0x001fe4000ff3e0ff */
[----:B------:R-:W-:Y:S01]  /*24c0*/  IADD3.X R51, PT, PT, R126, UR12, RZ, P2, !PT ;  /* 0x0000000c7e337c10 */ /* 0x000fe200097fe4ff */
[----:B------:R0:W5:Y:S01]  /*24d0*/  LDG.E.U8 R110, desc[UR10][R52.64] ;  /* 0x0000000a346e7981 */ /* 0x000162000c1e1100 */
[----:B------:R-:W-:Y:S02]  /*24e0*/  IADD3.X R49, PT, PT, R120, UR12, RZ, P1, !PT ;  /* 0x0000000c78317c10 */ /* 0x000fe40008ffe4ff */
[----:B-1----:R-:W-:Y:S01]  /*24f0*/  IADD3 R46, P2, PT, R129, UR4, RZ ;  /* 0x00000004812e7c10 */ /* 0x002fe2000ff5e0ff */
[----:B------:R1:W5:Y:S01]  /*2500*/  LDG.E.U8 R113, desc[UR10][R50.64] ;  /* 0x0000000a32717981 */ /* 0x000362000c1e1100 */
[----:B----4-:R-:W-:-:S02]  /*2510*/  IADD3 R44, P1, PT, R131, UR4, RZ ;  /* 0x00000004832c7c10 */ /* 0x010fc4000ff3e0ff */
[----:B------:R-:W-:Y:S01]  /*2520*/  IADD3.X R47, PT, PT, R128, UR12, RZ, P2, !PT ;  /* 0x0000000c802f7c10 */ /* 0x000fe200097fe4ff */
[----:B------:R-:W4:Y:S01]  /*2530*/  LDG.E.U8 R111, desc[UR10][R48.64] ;  /* 0x0000000a306f7981 */ /* 0x000f22000c1e1100 */
[----:B------:R-:W-:Y:S02]  /*2540*/  IADD3.X R45, PT, PT, R130, UR12, RZ, P1, !PT ;  /* 0x0000000c822d7c10 */ /* 0x000fe40008ffe4ff */
[----:B------:R-:W-:Y:S01]  /*2550*/  IADD3 R56, P2, PT, R133, UR4, RZ ;  /* 0x0000000485387c10 */ /* 0x000fe2000ff5e0ff */
[----:B------:R1:W4:Y:S01]  /*2560*/  LDG.E.U8 R114, desc[UR10][R46.64] ;  /* 0x0000000a2e727981 */ /* 0x000322000c1e1100 */
[----:B------:R-:W-:Y:S02]  /*2570*/  IADD3 R54, P1, PT, R135, UR4, RZ ;  /* 0x0000000487367c10 */ /* 0x000fe4000ff3e0ff */
[----:B------:R-:W-:Y:S01]  /*2580*/  IADD3.X R57, PT, PT, R132, UR12, RZ, P2, !PT ;  /* 0x0000000c84397c10 */ /* 0x000fe200097fe4ff */
[----:B------:R1:W4:Y:S01]  /*2590*/  LDG.E.U8 R115, desc[UR10][R44.64] ;  /* 0x0000000a2c737981 */ /* 0x000322000c1e1100 */
[----:B------:R-:W-:-:S02]  /*25a0*/  IADD3.X R55, PT, PT, R134, UR12, RZ, P1, !PT ;  /* 0x0000000c86377c10 */ /* 0x000fc40008ffe4ff */
[----:B0-----:R-:W-:Y:S01]  /*25b0*/  IADD3 R52, P2, PT, R137, UR4, RZ ;  /* 0x0000000489347c10 */ /* 0x001fe2000ff5e0ff */
[----:B------:R-:W4:Y:S01]  /*25c0*/  LDG.E.U8 R56, desc[UR10][R56.64] ;  /* 0x0000000a38387981 */ /* 0x000f22000c1e1100 */
[----:B-1----:R-:W-:Y:S02]  /*25d0*/  IADD3 R50, P1, PT, R123, UR4, RZ ;  /* 0x000000047b327c10 */ /* 0x002fe4000ff3e0ff */
[----:B------:R-:W-:Y:S01]  /*25e0*/  IADD3.X R53, PT, PT, R136, UR12, RZ, P2, !PT ;  /* 0x0000000c88357c10 */ /* 0x000fe200097fe4ff */
[----:B------:R0:W4:Y:S01]  /*25f0*/  LDG.E.U8 R54, desc[UR10][R54.64] ;  /* 0x0000000a36367981 */ /* 0x000122000c1e1100 */
[----:B------:R-:W-:Y:S02]  /*2600*/  IADD3 R46, P3, PT, R139, UR4, RZ ;  /* 0x000000048b2e7c10 */ /* 0x000fe4000ff7e0ff */
[----:B------:R-:W-:Y:S01]  /*2610*/  IADD3.X R51, PT, PT, R122, UR12, RZ, P1, !PT ;  /* 0x0000000c7a337c10 */ /* 0x000fe20008ffe4ff */
[----:B------:R1:W4:Y:S01]  /*2620*/  LDG.E.U8 R52, desc[UR10][R52.64] ;  /* 0x0000000a34347981 */ /* 0x000322000c1e1100 */
[----:B------:R-:W-:-:S02]  /*2630*/  IADD3 R48, P2, PT, R125, UR4, RZ ;  /* 0x000000047d307c10 */ /* 0x000fc4000ff5e0ff */
[----:B------:R-:W-:Y:S01]  /*2640*/  IADD3 R44, P1, PT, R141, UR4, RZ ;  /* 0x000000048d2c7c10 */ /* 0x000fe2000ff3e0ff */
[----:B------:R-:W4:Y:S01]  /*2650*/  LDG.E.U8 R50, desc[UR10][R50.64] ;  /* 0x0000000a32327981 */ /* 0x000f22000c1e1100 */
[----:B------:R-:W-:Y:S02]  /*2660*/  IADD3.X R47, PT, PT, R138, UR12, RZ, P3, !PT ;  /* 0x0000000c8a2f7c10 */ /* 0x000fe40009ffe4ff */
[----:B------:R-:W-:Y:S02]  /*2670*/  IADD3.X R49, PT, PT, R124, UR12, RZ, P2, !PT ;  /* 0x0000000c7c317c10 */ /* 0x000fe400097fe4ff */
[----:B------:R-:W-:Y:S01]  /*2680*/  IADD3.X R45, PT, PT, R140, UR12, RZ, P1, !PT ;  /* 0x0000000c8c2d7c10 */ /* 0x000fe20008ffe4ff */
[----:B------:R1:W4:Y:S04]  /*2690*/  LDG.E.U8 R154, desc[UR10][R46.64] ;  /* 0x0000000a2e9a7981 */ /* 0x000328000c1e1100 */
[----:B------:R-:W4:Y:S04]  /*26a0*/  LDG.E.U8 R112, desc[UR10][R48.64] ;  /* 0x0000000a30707981 */ /* 0x000f28000c1e1100 */
[----:B------:R1:W4:Y:S01]  /*26b0*/  LDG.E.U8 R155, desc[UR10][R44.64] ;  /* 0x0000000a2c9b7981 */ /* 0x000322000c1e1100 */
[----:B0-----:R-:W-:Y:S01]  /*26c0*/  IMAD.SHL.U32 R55, R211, 0x40, RZ ;  /* 0x00000040d3377824 */ /* 0x001fe200078e00ff */
[----:B------:R-:W-:Y:S01]  /*26d0*/  BAR.SYNC.DEFER_BLOCKING 0x0 ;  /* 0x0000000000007b1d */ /* 0x000fe20000010000 */
[----:B------:R-:W-:-:S02]  /*26e0*/  SHF.R.S32.HI R116, RZ, 0x1, R211 ;  /* 0x00000001ff747819 */ /* 0x000fc400000114d3 */
[----:B-1----:R-:W-:Y:S02]  /*26f0*/  SHF.R.S32.HI R53, RZ, 0x3, R211 ;  /* 0x00000003ff357819 */ /* 0x002fe400000114d3 */
[----:B------:R-:W-:Y:S02]  /*2700*/  LOP3.LUT R55, R55, 0x40, RZ, 0xc0, !PT ;  /* 0x0000004037377812 */ /* 0x000fe400078ec0ff */
[----:B------:R-:W-:Y:S02]  /*2710*/  SGXT R116, R116, 0x1 ;  /* 0x000000017474781a */ /* 0x000fe40000000200 */
[----:B------:R-:W-:Y:S02]  /*2720*/  SGXT R46, R53, 0x1 ;  /* 0x00000001352e781a */ /* 0x000fe40000000200 */
[C---:B------:R-:W-:Y:S02]  /*2730*/  LOP3.LUT R227, R211.reuse, 0x60, RZ, 0xc0, !PT ;  /* 0x00000060d3e37812 */ /* 0x040fe400078ec0ff */
[----:B------:R-:W-:-:S02]  /*2740*/  LOP3.LUT R160, R211, 0x7, RZ, 0xc0, !PT ;  /* 0x00000007d3a07812 */ /* 0x000fc400078ec0ff */
[----:B------:R-:W-:Y:S02]  /*2750*/  LOP3.LUT R116, R55, 0x120, R116, 0xf8, !PT ;  /* 0x0000012037747812 */ /* 0x000fe400078ef874 */
[----:B------:R-:W-:Y:S02]  /*2760*/  LOP3.LUT R45, R211, 0x4, RZ, 0xc0, !PT ;  /* 0x00000004d32d7812 */ /* 0x000fe400078ec0ff */
[----:B------:R-:W-:Y:S01]  /*2770*/  LOP3.LUT R46, R46, 0x90, RZ, 0xc0, !PT ;  /* 0x000000902e2e7812 */ /* 0x000fe200078ec0ff */
[----:B------:R-:W-:Y:S02]  /*2780*/  IMAD R51, R227, 0x4, R160 ;  /* 0x00000004e3337824 */ /* 0x000fe400078e02a0 */
[----:B------:R-:W-:Y:S01]  /*2790*/  IMAD R45, R45, 0x80, R116 ;  /* 0x000000802d2d7824 */ /* 0x000fe200078e0274 */
[----:B------:R-:W-:Y:S01]  /*27a0*/  LOP3.LUT R46, R46, 0x10, R211, 0x78, !PT ;  /* 0x000000102e2e7812 */ /* 0x000fe200078e78d3 */
[----:B------:R-:W-:Y:S02]  /*27b0*/  IMAD.SHL.U32 R44, R211, 0x2, RZ ;  /* 0x00000002d32c7824 */ /* 0x000fe400078e00ff */
[----:B------:R-:W-:Y:S01]  /*27c0*/  IMAD.SHL.U32 R51, R51, 0x10, RZ ;  /* 0x0000001033337824 */ /* 0x000fe200078e00ff */
[C---:B------:R-:W-:Y:S01]  /*27d0*/  LOP3.LUT R49, R222.reuse, 0x10, RZ, 0x3c, !PT ;  /* 0x00000010de317812 */ /* 0x040fe200078e3cff */
[----:B------:R-:W-:Y:S01]  /*27e0*/  IMAD.IADD R229, R45, 0x1, R46 ;  /* 0x000000012de57824 */ /* 0x000fe200078e022e */
[----:B------:R-:W-:-:S02]  /*27f0*/  LOP3.LUT R45, R222, 0x20, RZ, 0x3c, !PT ;  /* 0x00000020de2d7812 */ /* 0x000fc400078e3cff */
[----:B------:R-:W-:Y:S02]  /*2800*/  LOP3.LUT R51, R51, 0x30, R44, 0x78, !PT ;  /* 0x0000003033337812 */ /* 0x000fe400078e782c */
[C---:B------:R-:W-:Y:S02]  /*2810*/  LOP3.LUT R44, R222.reuse, 0x30, RZ, 0x3c, !PT ;  /* 0x00000030de2c7812 */ /* 0x040fe400078e3cff */
[C---:B------:R-:W-:Y:S02]  /*2820*/  LOP3.LUT R47, R222.reuse, 0x40, RZ, 0x3c, !PT ;  /* 0x00000040de2f7812 */ /* 0x040fe400078e3cff */
[----:B------:R-:W-:Y:S01]  /*2830*/  LOP3.LUT R46, R222, 0x50, RZ, 0x3c, !PT ;  /* 0x00000050de2e7812 */ /* 0x000fe200078e3cff */
[----:B------:R-:W-:Y:S01]  /*2840*/  IMAD R160, R160, 0x100, R51 ;  /* 0x00000100a0a07824 */ /* 0x000fe200078e0233 */
[----:B------:R-:W-:-:S04]  /*2850*/  LOP3.LUT R228, R229, 0x20, RZ, 0x3c, !PT ;  /* 0x00000020e5e47812 */ /* 0x000fc800078e3cff */
[----:B------:R-:W-:Y:S01]  /*2860*/  LOP3.LUT R234, R160, 0x40, RZ, 0x3c, !PT ;  /* 0x00000040a0ea7812 */ /* 0x000fe200078e3cff */
[----:B--2---:R-:W-:Y:S04]  /*2870*/  STS.U8 [R222+UR8+0x4000], R59 ;  /* 0x0040003bde007988 */ /* 0x004fe80008000008 */
[----:B---3--:R-:W-:Y:S04]  /*2880*/  STS.U8 [R222+UR8+0x4800], R67 ;  /* 0x00480043de007988 */ /* 0x008fe80008000008 */
[----:B-----5:R-:W-:Y:S04]  /*2890*/  STS.U8 [R222+UR8+0x5000], R107 ;  /* 0x0050006bde007988 */ /* 0x020fe80008000008 */
[----:B------:R-:W-:Y:S04]  /*28a0*/  STS.U8 [R222+UR8+0x5800], R113 ;  /* 0x00580071de007988 */ /* 0x000fe80008000008 */
[----:B------:R-:W-:Y:S04]  /*28b0*/  STS.U8 [R49+UR8+0x4100], R58 ;  /* 0x0041003a31007988 */ /* 0x000fe80008000008 */
[----:B------:R-:W-:Y:S04]  /*28c0*/  STS.U8 [R49+UR8+0x4900], R66 ;  /* 0x0049004231007988 */ /* 0x000fe80008000008 */
[----:B------:R-:W-:Y:S04]  /*28d0*/  STS.U8 [R49+UR8+0x5100], R106 ;  /* 0x0051006a31007988 */ /* 0x000fe80008000008 */
[----:B----4-:R0:W-:Y:S04]  /*28e0*/  STS.U8 [R49+UR8+0x5900], R114 ;  /* 0x0059007231007988 */ /* 0x0101e80008000008 */
[----:B------:R1:W-:Y:S04]  /*28f0*/  STS.U8 [R45+UR8+0x4200], R60 ;  /* 0x0042003c2d007988 */ /* 0x0003e80008000008 */
[----:B------:R-:W-:Y:S01]  /*2900*/  STS.U8 [R45+UR8+0x4a00], R100 ;  /* 0x004a00642d007988 */ /* 0x000fe20008000008 */
[----:B0-----:R-:W-:-:S03]  /*2910*/  LOP3.LUT R49, R222, 0x60, RZ, 0x3c, !PT ;  /* 0x00000060de317812 */ /* 0x001fc600078e3cff */
[----:B------:R-:W-:Y:S01]  /*2920*/  STS.U8 [R45+UR8+0x5200], R108 ;  /* 0x0052006c2d007988 */ /* 0x000fe20008000008 */
[----:B-1----:R-:W-:-:S03]  /*2930*/  LOP3.LUT R60, R222, 0x70, RZ, 0x3c, !PT ;  /* 0x00000070de3c7812 */ /* 0x002fc600078e3cff */
[----:B------:R-:W-:Y:S04]  /*2940*/  STS.U8 [R45+UR8+0x5a00], R115 ;  /* 0x005a00732d007988 */ /* 0x000fe80008000008 */
        /* <DEDUP_REMOVED lines=19> */
[----:B------:R-:W-:Y:S01]  /*2a80*/  STS.U8 [R60+UR8+0x5f00], R155 ;  /* 0x005f009b3c007988 */ /* 0x000fe20008000008 */
[----:B------:R-:W-:Y:S06]  /*2a90*/  BAR.SYNC.DEFER_BLOCKING 0x0 ;  /* 0x0000000000007b1d */ /* 0x000fec0000010000 */
[----:B------:R-:W0:Y:S04]  /*2aa0*/  LDSM.16.M88.4 R56, [R160+UR8+0x4000] ;  /* 0x00400008a038783b */ /* 0x000e280008000200 */
[----:B------:R-:W1:Y:S04]  /*2ab0*/  LDSM.16.MT88.4 R116, [R229+UR8] ;  /* 0x00000008e574783b */ /* 0x000e680008004200 */
[----:B------:R-:W2:Y:S04]  /*2ac0*/  LDSM.16.MT88.4 R52, [R229+UR8+0x400] ;  /* 0x00040008e534783b */ /* 0x000ea80008004200 */
[----:B------:R-:W3:Y:S04]  /*2ad0*/  LDSM.16.MT88.4 R44, [R228+UR8] ;  /* 0x00000008e42c783b */ /* 0x000ee80008004200 */
[----:B------:R-:W4:Y:S04]  /*2ae0*/  LDSM.16.MT88.4 R48, [R228+UR8+0x400] ;  /* 0x00040008e430783b */ /* 0x000f280008004200 */
[----:B------:R-:W-:Y:S04]  /*2af0*/  LDSM.16.MT88.4 R100, [R229+UR8+0x800] ;  /* 0x00080008e564783b */ /* 0x000fe80008004200 */
[----:B------:R-:W-:Y:S04]  /*2b00*/  LDSM.16.MT88.4 R104, [R229+UR8+0xc00] ;  /* 0x000c0008e568783b */ /* 0x000fe80008004200 */
[----:B------:R-:W5:Y:S01]  /*2b10*/  LDSM.16.MT88.4 R112, [R228+UR8+0xc00] ;  /* 0x000c0008e470783b */ /* 0x000f620008004200 */
[----:B0-----:R-:W-:-:S02]  /*2b20*/  F2FP.F16.E4M3.UNPACK_B R108, R56 ;  /* 0x00000038ff6c723e */ /* 0x001fc400020006ff */
[----:B------:R-:W-:Y:S01]  /*2b30*/  F2FP.F16.E4M3.UNPACK_B R109, R57 ;  /* 0x00000039ff6d723e */ /* 0x000fe200020006ff */
[----:B-1----:R-:W-:Y:S02]  /*2b40*/  IMAD.MOV.U32 R64, RZ, RZ, R116 ;  /* 0x000000ffff407224 */ /* 0x002fe400078e0074 */
[----:B------:R-:W-:Y:S02]  /*2b50*/  IMAD.MOV.U32 R65, RZ, RZ, R118 ;  /* 0x000000ffff417224 */ /* 0x000fe400078e0076 */
[----:B--2---:R-:W-:Y:S02]  /*2b60*/  IMAD.MOV.U32 R66, RZ, RZ, R52 ;  /* 0x000000ffff427224 */ /* 0x004fe400078e0034 */
[----:B------:R-:W-:Y:S02]  /*2b70*/  IMAD.MOV.U32 R67, RZ, RZ, R54 ;  /* 0x000000ffff437224 */ /* 0x000fe400078e0036 */
[----:B---3--:R-:W-:Y:S02]  /*2b80*/  IMAD.MOV.U32 R60, RZ, RZ, R44 ;  /* 0x000000ffff3c7224 */ /* 0x008fe400078e002c */
[----:B------:R-:W-:-:S02]  /*2b90*/  IMAD.MOV.U32 R61, RZ, RZ, R46 ;  /* 0x000000ffff3d7224 */ /* 0x000fc400078e002e */
[----:B----4-:R-:W-:Y:S02]  /*2ba0*/  IMAD.MOV.U32 R62, RZ, RZ, R48 ;  /* 0x000000ffff3e7224 */ /* 0x010fe400078e0030 */
[----:B------:R-:W-:Y:S01]  /*2bb0*/  IMAD.MOV.U32 R63, RZ, RZ, R50 ;  /* 0x000000ffff3f7224 */ /* 0x000fe200078e0032 */
[-C--:B------:R-:W-:Y:S08]  /*2bc0*/  HMMA.16816.F32 R64, R64, R108.reuse, RZ ;  /* 0x0000006c4040723c */ /* 0x080ff000000018ff */
[----:B------:R-:W-:Y:S01]  /*2bd0*/  HMMA.16816.F32 R60, R60, R108, RZ ;  /* 0x0000006c3c3c723c */ /* 0x000fe200000018ff */
[----:B------:R-:W0:Y:S01]  /*2be0*/  LDSM.16.MT88.4 R108, [R228+UR8+0x800] ;  /* 0x00080008e46c783b */ /* 0x000e220008004200 */
[----:B------:R-:W-:Y:S01]  /*2bf0*/  IMAD.MOV.U32 R116, RZ, RZ, R117 ;  /* 0x000000ffff747224 */ /* 0x000fe200078e0075 */
[----:B------:R-:W-:Y:S01]  /*2c00*/  F2FP.F16.E4M3.UNPACK_B R56, R56.H1 ;  /* 0x00000038ff38723e */ /* 0x000fe200030006ff */
[----:B------:R-:W-:Y:S01]  /*2c10*/  IMAD.MOV.U32 R117, RZ, RZ, R119 ;  /* 0x000000ffff757224 */ /* 0x000fe200078e0077 */
[----:B------:R-:W-:Y:S01]  /*2c20*/  F2FP.F16.E4M3.UNPACK_B R57, R57.H1 ;  /* 0x00000039ff39723e */ /* 0x000fe200030006ff */
[----:B------:R-:W-:-:S02]  /*2c30*/  IMAD.MOV.U32 R118, RZ, RZ, R53 ;  /* 0x000000ffff767224 */ /* 0x000fc400078e0035 */
[----:B------:R-:W-:-:S07]  /*2c40*/  IMAD.MOV.U32 R119, RZ, RZ, R55 ;  /* 0x000000ffff777224 */ /* 0x000fce00078e0037 */
[-C--:B------:R-:W-:Y:S01]  /*2c50*/  HMMA.16816.F32 R116, R116, R56.reuse, R64 ;  /* 0x000000387474723c */ /* 0x080fe20000001840 */
[----:B------:R-:W-:Y:S02]  /*2c60*/  IMAD.MOV.U32 R64, RZ, RZ, R45 ;  /* 0x000000ffff407224 */ /* 0x000fe400078e002d */
[----:B------:R-:W-:Y:S02]  /*2c70*/  IMAD.MOV.U32 R65, RZ, RZ, R47 ;  /* 0x000000ffff417224 */ /* 0x000fe400078e002f */
[----:B------:R-:W-:Y:S01]  /*2c80*/  IMAD.MOV.U32 R66, RZ, RZ, R49 ;  /* 0x000000ffff427224 */ /* 0x000fe200078e0031 */
[----:B------:R-:W-:Y:S01]  /*2c90*/  LDSM.16.MT88.4 R44, [R229+UR8+0x1000] ;  /* 0x00100008e52c783b */ /* 0x000fe20008004200 */
[----:B------:R-:W-:Y:S02]  /*2ca0*/  IMAD.MOV.U32 R67, RZ, RZ, R51 ;  /* 0x000000ffff437224 */ /* 0x000fe400078e0033 */
[----:B-----5:R-:W-:Y:S01]  /*2cb0*/  IMAD.MOV.U32 R54, RZ, RZ, R112 ;  /* 0x000000ffff367224 */ /* 0x020fe200078e0070 */
[----:B------:R-:W-:Y:S04]  /*2cc0*/  LDSM.16.MT88.4 R48, [R229+UR8+0x1400] ;  /* 0x00140008e530783b */ /* 0x000fe80008004200 */
[----:B------:R-:W-:Y:S01]  /*2cd0*/  HMMA.16816.F32 R64, R64, R56, R60 ;  /* 0x000000384040723c */ /* 0x000fe2000000183c */
[----:B------:R-:W-:Y:S01]  /*2ce0*/  F2FP.F16.E4M3.UNPACK_B R56, R58 ;  /* 0x0000003aff38723e */ /* 0x000fe200020006ff */
[----:B------:R-:W-:Y:S01]  /*2cf0*/  IMAD.MOV.U32 R60, RZ, RZ, R100 ;  /* 0x000000ffff3c7224 */ /* 0x000fe200078e0064 */
[----:B------:R-:W-:Y:S01]  /*2d00*/  F2FP.F16.E4M3.UNPACK_B R57, R59 ;  /* 0x0000003bff39723e */ /* 0x000fe200020006ff */
[----:B------:R-:W-:-:S02]  /*2d10*/  IMAD.MOV.U32 R61, RZ, RZ, R102 ;  /* 0x000000ffff3d7224 */ /* 0x000fc400078e0066 */
[----:B------:R-:W-:Y:S02]  /*2d20*/  IMAD.MOV.U32 R62, RZ, RZ, R104 ;  /* 0x000000ffff3e7224 */ /* 0x000fe400078e0068 */
[----:B------:R-:W-:Y:S02]  /*2d30*/  IMAD.MOV.U32 R63, RZ, RZ, R106 ;  /* 0x000000ffff3f7224 */ /* 0x000fe400078e006a */
[----:B------:R-:W-:Y:S02]  /*2d40*/  IMAD.MOV.U32 R55, RZ, RZ, R114 ;  /* 0x000000ffff377224 */ /* 0x000fe400078e0072 */
[----:B0-----:R-:W-:Y:S02]  /*2d50*/  IMAD.MOV.U32 R52, RZ, RZ, R108 ;  /* 0x000000ffff347224 */ /* 0x001fe400078e006c */
[----:B------:R-:W-:Y:S01]  /*2d60*/  IMAD.MOV.U32 R53, RZ, RZ, R110 ;  /* 0x000000ffff357224 */ /* 0x000fe200078e006e */
[----:B------:R-:W-:Y:S01]  /*2d70*/  HMMA.16816.F32 R60, R60, R56, R116 ;  /* 0x000000383c3c723c */ /* 0x000fe20000001874 */
[----:B------:R-:W0:Y:S01]  /*2d80*/  LDSM.16.M88.4 R116, [R234+UR8+0x4000] ;  /* 0x00400008ea74783b */ /* 0x000e220008000200 */
[----:B------:R-:W-:-:S02]  /*2d90*/  F2FP.F16.E4M3.UNPACK_B R154, R58.H1 ;  /* 0x0000003aff9a723e */ /* 0x000fc400030006ff */
[----:B------:R-:W-:-:S04]  /*2da0*/  F2FP.F16.E4M3.UNPACK_B R155, R59.H1 ;  /* 0x0000003bff9b723e */ /* 0x000fc800030006ff */
[----:B------:R-:W-:Y:S01]  /*2db0*/  HMMA.16816.F32 R64, R52, R56, R64 ;  /* 0x000000383440723c */ /* 0x000fe20000001840 */
[----:B------:R-:W1:Y:S04]  /*2dc0*/  LDSM.16.MT88.4 R52, [R228+UR8+0x1000] ;  /* 0x00100008e434783b */ /* 0x000e680008004200 */
[----:B------:R-:W2:Y:S01]  /*2dd0*/  LDSM.16.MT88.4 R56, [R228+UR8+0x1400] ;  /* 0x00140008e438783b */ /* 0x000ea20008004200 */
[----:B------:R-:W-:Y:S02]  /*2de0*/  IMAD.MOV.U32 R100, RZ, RZ, R101 ;  /* 0x000000ffff647224 */ /* 0x000fe400078e0065 */
[----:B------:R-:W-:Y:S02]  /*2df0*/  IMAD.MOV.U32 R101, RZ, RZ, R103 ;  /* 0x000000ffff657224 */ /* 0x000fe400078e0067 */
[----:B------:R-:W-:-:S02]  /*2e00*/  IMAD.MOV.U32 R102, RZ, RZ, R105 ;  /* 0x000000ffff667224 */ /* 0x000fc400078e0069 */
[----:B------:R-:W-:Y:S02]  /*2e10*/  IMAD.MOV.U32 R103, RZ, RZ, R107 ;  /* 0x000000ffff677224 */ /* 0x000fe400078e006b */
[----:B------:R-:W3:Y:S05]  /*2e20*/  LDSM.16.MT88.4 R104, [R229+UR8+0x1c00] ;  /* 0x001c0008e568783b */ /* 0x000eea0008004200 */
[----:B------:R-:W-:Y:S01]  /*2e30*/  HMMA.16816.F32 R100, R100, R154, R60 ;  /* 0x0000009a6464723c */ /* 0x000fe2000000183c */
[----:B------:R-:W-:Y:S02]  /*2e40*/  IMAD.MOV.U32 R60, RZ, RZ, R109 ;  /* 0x000000ffff3c7224 */ /* 0x000fe400078e006d */
[----:B------:R-:W-:-:S02]  /*2e50*/  IMAD.MOV.U32 R61, RZ, RZ, R111 ;  /* 0x000000ffff3d7224 */ /* 0x000fc400078e006f */
[----:B------:R-:W-:Y:S02]  /*2e60*/  IMAD.MOV.U32 R62, RZ, RZ, R113 ;  /* 0x000000ffff3e7224 */ /* 0x000fe400078e0071 */
[----:B------:R-:W-:-:S07]  /*2e70*/  IMAD.MOV.U32 R63, RZ, RZ, R115 ;  /* 0x000000ffff3f7224 */ /* 0x000fce00078e0073 */
[----:B------:R-:W-:Y:S01]  /*2e80*/  HMMA.16816.F32 R60, R60, R154, R64 ;  /* 0x0000009a3c3c723c */ /* 0x000fe20000001840 */
[----:B0-----:R-:W-:Y:S01]  /*2e90*/  F2FP.F16.E4M3.UNPACK_B R112, R116 ;  /* 0x00000074ff70723e */ /* 0x001fe200020006ff */
[----:B------:R-:W-:Y:S01]  /*2ea0*/  IMAD.MOV.U32 R64, RZ, RZ, R44 ;  /* 0x000000ffff407224 */ /* 0x000fe200078e002c */
[----:B------:R-:W-:Y:S01]  /*2eb0*/  F2FP.F16.E4M3.UNPACK_B R113, R117 ;  /* 0x00000075ff71723e */ /* 0x000fe200020006ff */
[----:B------:R-:W-:Y:S02]  /*2ec0*/  IMAD.MOV.U32 R65, RZ, RZ, R46 ;  /* 0x000000ffff417224 */ /* 0x000fe400078e002e */
[----:B------:R-:W-:Y:S02]  /*2ed0*/  IMAD.MOV.U32 R66, RZ, RZ, R48 ;  /* 0x000000ffff427224 */ /* 0x000fe400078e0030 */
[----:B------:R-:W-:Y:S02]  /*2ee0*/  IMAD.MOV.U32 R67, RZ, RZ, R50 ;  /* 0x000000ffff437224 */ /* 0x000fe400078e0032 */
[----:B-1----:R-:W-:-:S02]  /*2ef0*/  IMAD.MOV.U32 R108, RZ, RZ, R52 ;  /* 0x000000ffff6c7224 */ /* 0x002fc400078e0034 */
[----:B------:R-:W-:Y:S02]  /*2f00*/  IMAD.MOV.U32 R109, RZ, RZ, R54 ;  /* 0x000000ffff6d7224 */ /* 0x000fe400078e0036 */
[----:B--2---:R-:W-:Y:S01]  /*2f10*/  IMAD.MOV.U32 R110, RZ, RZ, R56 ;  /* 0x000000ffff6e7224 */ /* 0x004fe200078e0038 */
[----:B------:R-:W-:Y:S01]  /*2f20*/  HMMA.16816.F32 R64, R64, R112, R100 ;  /* 0x000000704040723c */ /* 0x000fe20000001864 */
[----:B------:R-:W0:Y:S01]  /*2f30*/  LDSM.16.MT88.4 R100, [R229+UR8+0x1800] ;  /* 0x00180008e564783b */ /* 0x000e220008004200 */
[----:B------:R-:W-:-:S07]  /*2f40*/  IMAD.MOV.U32 R111, RZ, RZ, R58 ;  /* 0x000000ffff6f7224 */ /* 0x000fce00078e003a */
[----:B------:R-:W-:Y:S01]  /*2f50*/  HMMA.16816.F32 R60, R108, R112, R60 ;  /* 0x000000706c3c723c */ /* 0x000fe2000000183c */
[----:B------:R-:W1:Y:S04]  /*2f60*/  LDSM.16.MT88.4 R108, [R228+UR8+0x1800] ;  /* 0x00180008e46c783b */ /* 0x000e680008004200 */
[----:B------:R-:W2:Y:S01]  /*2f70*/  LDSM.16.MT88.4 R112, [R228+UR8+0x1c00] ;  /* 0x001c0008e470783b */ /* 0x000ea20008004200 */
[----:B------:R-:W-:Y:S01]  /*2f80*/  IMAD.MOV.U32 R44, RZ, RZ, R45 ;  /* 0x000000ffff2c7224 */ /* 0x000fe200078e002d */
[----:B------:R-:W-:Y:S01]  /*2f90*/  F2FP.F16.E4M3.UNPACK_B R116, R116.H1 ;  /* 0x00000074ff74723e */ /* 0x000fe200030006ff */
[----:B------:R-:W-:Y:S01]  /*2fa0*/  IMAD.MOV.U32 R45, RZ, RZ, R47 ;  /* 0x000000ffff2d7224 */ /* 0x000fe200078e002f */
[----:B------:R-:W-:Y:S01]  /*2fb0*/  F2FP.F16.E4M3.UNPACK_B R117, R117.H1 ;  /* 0x00000075ff75723e */ /* 0x000fe200030006ff */
[----:B------:R-:W-:-:S02]  /*2fc0*/  IMAD.MOV.U32 R46, RZ, RZ, R49 ;  /* 0x000000ffff2e7224 */ /* 0x000fc400078e0031 */
[----:B------:R-:W-:Y:S02]  /*2fd0*/  IMAD.MOV.U32 R47, RZ, RZ, R51 ;  /* 0x000000ffff2f7224 */ /* 0x000fe400078e0033 */
[----:B------:R-:W-:Y:S02]  /*2fe0*/  IMAD.MOV.U32 R48, RZ, RZ, R53 ;  /* 0x000000ffff307224 */ /* 0x000fe400078e0035 */
[----:B------:R-:W-:Y:S02]  /*2ff0*/  IMAD.MOV.U32 R49, RZ, RZ, R55 ;  /* 0x000000ffff317224 */ /* 0x000fe400078e0037 */
[----:B------:R-:W-:Y:S01]  /*3000*/  IMAD.MOV.U32 R50, RZ, RZ, R57 ;  /* 0x000000ffff327224 */ /* 0x000fe200078e0039 */
[-C--:B------:R-:W-:Y:S01]  /*3010*/  HMMA.16816.F32 R44, R44, R116.reuse, R64 ;  /* 0x000000742c2c723c */ /* 0x080fe20000001840 */
[----:B------:R-:W-:Y:S01]  /*3020*/  IMAD.MOV.U32 R51, RZ, RZ, R59 ;  /* 0x000000ffff337224 */ /* 0x000fe200078e003b */
[----:B------:R-:W4:Y:S04]  /*3030*/  LDSM.16.MT88.4 R52, [R229+UR8+0x2000] ;  /* 0x00200008e534783b */ /* 0x000f280008004200 */
[----:B------:R-:W-:Y:S02]  /*3040*/  LDSM.16.MT88.4 R56, [R229+UR8+0x2400] ;  /* 0x00240008e538783b */ /* 0x000fe40008004200 */
[----:B------:R-:W-:Y:S01]  /*3050*/  HMMA.16816.F32 R60, R48, R116, R60 ;  /* 0x00000074303c723c */ /* 0x000fe2000000183c */
[----:B------:R-:W-:Y:S01]  /*3060*/  F2FP.F16.E4M3.UNPACK_B R116, R118 ;  /* 0x00000076ff74723e */ /* 0x000fe200020006ff */
[----:B---3--:R-:W-:Y:S01]  /*3070*/  IMAD.MOV.U32 R50, RZ, RZ, R104 ;  /* 0x000000ffff327224 */ /* 0x008fe200078e0068 */
[----:B------:R-:W-:Y:S01]  /*3080*/  F2FP.F16.E4M3.UNPACK_B R117, R119 ;  /* 0x00000077ff75723e */ /* 0x000fe200020006ff */
[----:B------:R-:W-:-:S02]  /*3090*/  IMAD.MOV.U32 R51, RZ, RZ, R106 ;  /* 0x000000ffff337224 */ /* 0x000fc400078e006a */
[----:B0-----:R-:W-:Y:S02]  /*30a0*/  IMAD.MOV.U32 R48, RZ, RZ, R100 ;  /* 0x000000ffff307224 */ /* 0x001fe400078e0064 */
[----:B------:R-:W-:Y:S02]  /*30b0*/  IMAD.MOV.U32 R49, RZ, RZ, R102 ;  /* 0x000000ffff317224 */ /* 0x000fe400078e0066 */
[----:B-1----:R-:W-:-:S05]  /*30c0*/  IMAD.MOV.U32 R64, RZ, RZ, R108 ;  /* 0x000000ffff407224 */ /* 0x002fca00078e006c */
[----:B------:R-:W-:Y:S01]  /*30d0*/  HMMA.16816.F32 R44, R48, R116, R44 ;  /* 0x00000074302c723c */ /* 0x000fe2000000182c */
[----:B------:R-:W0:Y:S01]  /*30e0*/  LDSM.16.M88.4 R48, [R160+UR8+0x4080] ;  /* 0x00408008a030783b */ /* 0x000e220008000200 */
[----:B------:R-:W-:Y:S02]  /*30f0*/  IMAD.MOV.U32 R65, RZ, RZ, R110 ;  /* 0x000000ffff417224 */ /* 0x000fe400078e006e */
[----:B--2---:R-:W-:Y:S02]  /*3100*/  IMAD.MOV.U32 R66, RZ, RZ, R112 ;  /* 0x000000ffff427224 */ /* 0x004fe400078e0070 */
[----:B------:R-:W-:Y:S01]  /*3110*/  IMAD.MOV.U32 R67, RZ, RZ, R114 ;  /* 0x000000ffff437224 */ /* 0x000fe200078e0072 */
[----:B------:R-:W-:Y:S02]  /*3120*/  F2FP.F16.E4M3.UNPACK_B R154, R118.H1 ;  /* 0x00000076ff9a723e */ /* 0x000fe400030006ff */
        /* <DEDUP_REMOVED lines=8> */
[----:B------:R-:W-:Y:S02]  /*31b0*/  IMAD.MOV.U32 R108, RZ, RZ, R109 ;  /* 0x000000ffff6c7224 */ /* 0x000fe400078e006d */
[----:B------:R-:W-:Y:S02]  /*31c0*/  IMAD.MOV.U32 R109, RZ, RZ, R111 ;  /* 0x000000ffff6d7224 */ /* 0x000fe400078e006f */
[----:B------:R-:W-:Y:S01]  /*31d0*/  IMAD.MOV.U32 R110, RZ, RZ, R113 ;  /* 0x000000ffff6e7224 */ /* 0x000fe200078e0071 */
[----:B------:R-:W-:Y:S01]  /*31e0*/  HMMA.16816.F32 R44, R100, R154, R44 ;  /* 0x0000009a642c723c */ /* 0x000fe2000000182c */
[----:B------:R-:W-:Y:S01]  /*31f0*/  IMAD.MOV.U32 R111, RZ, RZ, R115 ;  /* 0x000000ffff6f7224 */ /* 0x000fe200078e0073 */
[----:B------:R-:W-:Y:S01]  /*3200*/  LDSM.16.MT88.4 R100, [R228+UR8+0x2800] ;  /* 0x00280008e464783b */ /* 0x000fe20008004200 */
[----:B----4-:R-:W-:-:S05]  /*3210*/  IMAD.MOV.U32 R112, RZ, RZ, R52 ;  /* 0x000000ffff707224 */ /* 0x010fca00078e0034 */
[----:B------:R-:W-:Y:S01]  /*3220*/  HMMA.16816.F32 R108, R108, R154, R60 ;  /* 0x0000009a6c6c723c */ /* 0x000fe2000000183c */
[----:B0-----:R-:W-:Y:S01]  /*3230*/  F2FP.F16.E4M3.UNPACK_B R154, R48 ;  /* 0x00000030ff9a723e */ /* 0x001fe200020006ff */
[----:B------:R-:W-:Y:S01]  /*3240*/  IMAD.MOV.U32 R113, RZ, RZ, R54 ;  /* 0x000000ffff717224 */ /* 0x000fe200078e0036 */
[----:B------:R-:W-:Y:S01]  /*3250*/  F2FP.F16.E4M3.UNPACK_B R155, R49 ;  /* 0x00000031ff9b723e */ /* 0x000fe200020006ff */
[----:B------:R-:W-:Y:S01]  /*3260*/  IMAD.MOV.U32 R114, RZ, RZ, R56 ;  /* 0x000000ffff727224 */ /* 0x000fe200078e0038 */
[----:B------:R-:W0:Y:S01]  /*3270*/  LDSM.16.MT88.4 R60, [R229+UR8+0x2800] ;  /* 0x00280008e53c783b */ /* 0x000e220008004200 */
[----:B------:R-:W-:-:S07]  /*3280*/  IMAD.MOV.U32 R115, RZ, RZ, R58 ;  /* 0x000000ffff737224 */ /* 0x000fce00078e003a */
[----:B------:R-:W-:Y:S01]  /*3290*/  HMMA.16816.F32 R112, R112, R154, R44 ;  /* 0x0000009a7070723c */ /* 0x000fe2000000182c */
[----:B------:R-:W3:Y:S01]  /*32a0*/  LDSM.16.MT88.4 R44, [R229+UR8+0x2c00] ;  /* 0x002c0008e52c783b */ /* 0x000ee20008004200 */
[----:B-1----:R-:W-:Y:S02]  /*32b0*/  IMAD.MOV.U32 R104, RZ, RZ, R64 ;  /* 0x000000ffff687224 */ /* 0x002fe400078e0040 */
[----:B------:R-:W-:Y:S02]  /*32c0*/  IMAD.MOV.U32 R105, RZ, RZ, R66 ;  /* 0x000000ffff697224 */ /* 0x000fe400078e0042 */
[----:B--2---:R-:W-:Y:S02]  /*32d0*/  IMAD.MOV.U32 R106, RZ, RZ, R116 ;  /* 0x000000ffff6a7224 */ /* 0x004fe400078e0074 */
[----:B------:R-:W-:-:S07]  /*32e0*/  IMAD.MOV.U32 R107, RZ, RZ, R118 ;  /* 0x000000ffff6b7224 */ /* 0x000fce00078e0076 */
[----:B------:R-:W-:Y:S01]  /*32f0*/  HMMA.16816.F32 R108, R104, R154, R108 ;  /* 0x0000009a686c723c */ /* 0x000fe2000000186c */
[----:B------:R-:W1:Y:S01]  /*3300*/  LDSM.16.MT88.4 R104, [R228+UR8+0x2c00] ;  /* 0x002c0008e468783b */ /* 0x000e620008004200 */
[----:B------:R-:W-:Y:S01]  /*3310*/  IMAD.MOV.U32 R52, RZ, RZ, R53 ;  /* 0x000000ffff347224 */ /* 0x000fe200078e0035 */
[----:B------:R-:W-:Y:S01]  /*3320*/  F2FP.F16.E4M3.UNPACK_B R48, R48.H1 ;  /* 0x00000030ff30723e */ /* 0x000fe200030006ff */
[----:B------:R-:W-:Y:S01]  /*3330*/  IMAD.MOV.U32 R53, RZ, RZ, R55 ;  /* 0x000000ffff357224 */ /* 0x000fe200078e0037 */
[----:B------:R-:W-:Y:S01]  /*3340*/  F2FP.F16.E4M3.UNPACK_B R49, R49.H1 ;  /* 0x00000031ff31723e */ /* 0x000fe200030006ff */
[----:B------:R-:W-:Y:S02]  /*3350*/  IMAD.MOV.U32 R54, RZ, RZ, R57 ;  /* 0x000000ffff367224 */ /* 0x000fe400078e0039 */
[----:B------:R-:W-:Y:S02]  /*3360*/  IMAD.MOV.U32 R55, RZ, RZ, R59 ;  /* 0x000000ffff377224 */ /* 0x000fe400078e003b */
[----:B------:R-:W-:-:S02]  /*3370*/  IMAD.MOV.U32 R56, RZ, RZ, R65 ;  /* 0x000000ffff387224 */ /* 0x000fc400078e0041 */
[----:B------:R-:W-:Y:S02]  /*3380*/  IMAD.MOV.U32 R57, RZ, RZ, R67 ;  /* 0x000000ffff397224 */ /* 0x000fe400078e0043 */
[----:B------:R-:W-:Y:S01]  /*3390*/  IMAD.MOV.U32 R58, RZ, RZ, R117 ;  /* 0x000000ffff3a7224 */ /* 0x000fe200078e0075 */
[-C--:B------:R-:W-:Y:S01]  /*33a0*/  HMMA.16816.F32 R52, R52, R48.reuse, R112 ;  /* 0x000000303434723c */ /* 0x080fe20000001870 */
[----:B------:R-:W-:Y:S01]  /*33b0*/  IMAD.MOV.U32 R59, RZ, RZ, R119 ;  /* 0x000000ffff3b7224 */ /* 0x000fe200078e0077 */
[----:B------:R-:W-:Y:S01]  /*33c0*/  F2FP.F16.E4M3.UNPACK_B R160, R50 ;  /* 0x00000032ffa0723e */ /* 0x000fe200020006ff */
[----:B0-----:R-:W-:Y:S01]  /*33d0*/  IMAD.MOV.U32 R116, RZ, RZ, R60 ;  /* 0x000000ffff747224 */ /* 0x001fe200078e003c */
[----:B------:R-:W-:Y:S01]  /*33e0*/  F2FP.F16.E4M3.UNPACK_B R161, R51 ;  /* 0x00000033ffa1723e */ /* 0x000fe200020006ff */
[----:B------:R-:W-:Y:S01]  /*33f0*/  IMAD.MOV.U32 R117, RZ, RZ, R62 ;  /* 0x000000ffff757224 */ /* 0x000fe200078e003e */
[----:B------:R-:W0:Y:S02]  /*3400*/  LDSM.16.M88.4 R64, [R234+UR8+0x4080] ;  /* 0x00408008ea40783b */ /* 0x000e240008000200 */
[----:B------:R-:W-:Y:S02]  /*3410*/  HMMA.16816.F32 R108, R56, R48, R108 ;  /* 0x00000030386c723c */ /* 0x000fe4000000186c */
[----:B------:R-:W2:Y:S01]  /*3420*/  LDSM.16.MT88.4 R56, [R229+UR8+0x3000] ;  /* 0x00300008e538783b */ /* 0x000ea20008004200 */
[----:B---3--:R-:W-:-:S02]  /*3430*/  IMAD.MOV.U32 R118, RZ, RZ, R44 ;  /* 0x000000ffff767224 */ /* 0x008fc400078e002c */
[----:B------:R-:W-:Y:S01]  /*3440*/  IMAD.MOV.U32 R119, RZ, RZ, R46 ;  /* 0x000000ffff777224 */ /* 0x000fe200078e002e */
[----:B------:R-:W3:Y:S06]  /*3450*/  LDSM.16.MT88.4 R112, [R229+UR8+0x3400] ;  /* 0x00340008e570783b */ /* 0x000eec0008004200 */
[----:B------:R-:W-:Y:S01]  /*3460*/  HMMA.16816.F32 R52, R116, R160, R52 ;  /* 0x000000a07434723c */ /* 0x000fe20000001834 */
[----:B------:R-:W-:Y:S02]  /*3470*/  IMAD.MOV.U32 R116, RZ, RZ, R100 ;  /* 0x000000ffff747224 */ /* 0x000fe400078e0064 */
[----:B------:R-:W-:-:S02]  /*3480*/  IMAD.MOV.U32 R117, RZ, RZ, R102 ;  /* 0x000000ffff757224 */ /* 0x000fc400078e0066 */
[----:B-1----:R-:W-:Y:S02]  /*3490*/  IMAD.MOV.U32 R118, RZ, RZ, R104 ;  /* 0x000000ffff767224 */ /* 0x002fe400078e0068 */
[----:B------:R-:W-:Y:S01]  /*34a0*/  IMAD.MOV.U32 R119, RZ, RZ, R106 ;  /* 0x000000ffff777224 */ /* 0x000fe200078e006a */
[----:B------:R-:W-:Y:S02]  /*34b0*/  F2FP.F16.E4M3.UNPACK_B R154, R50.H1 ;  /* 0x00000032ff9a723e */ /* 0x000fe400030006ff */
[----:B------:R-:W-:Y:S02]  /*34c0*/  F2FP.F16.E4M3.UNPACK_B R155, R51.H1 ;  /* 0x00000033ff9b723e */ /* 0x000fe400030006ff */
[----:B------:R-:W1:Y:S02]  /*34d0*/  LDSM.16.MT88.4 R48, [R228+UR8+0x3000] ;  /* 0x00300008e430783b */ /* 0x000e640008004200 */
[----:B------:R-:W-:Y:S02]  /*34e0*/  HMMA.16816.F32 R116, R116, R160, R108 ;  /* 0x000000a07474723c */ /* 0x000fe4000000186c */
[----:B------:R-:W4:Y:S01]  /*34f0*/  LDSM.16.MT88.4 R108, [R228+UR8+0x3400] ;  /* 0x00340008e46c783b */ /* 0x000f220008004200 */
[----:B------:R-:W-:-:S02]  /*3500*/  IMAD.MOV.U32 R60, RZ, RZ, R61 ;  /* 0x000000ffff3c7224 */ /* 0x000fc400078e003d */
[----:B------:R-:W-:Y:S02]  /*3510*/  IMAD.MOV.U32 R61, RZ, RZ, R63 ;  /* 0x000000ffff3d7224 */ /* 0x000fe400078e003f */
[----:B------:R-:W-:Y:S02]  /*3520*/  IMAD.MOV.U32 R62, RZ, RZ, R45 ;  /* 0x000000ffff3e7224 */ /* 0x000fe400078e002d */
[----:B------:R-:W-:-:S07]  /*3530*/  IMAD.MOV.U32 R63, RZ, RZ, R47 ;  /* 0x000000ffff3f7224 */ /* 0x000fce00078e002f */
[----:B------:R-:W-:Y:S01]  /*3540*/  HMMA.16816.F32 R44, R60, R154, R52 ;  /* 0x0000009a3c2c723c */ /* 0x000fe20000001834 */
[----:B------:R-:W-:Y:S01]  /*3550*/  IMAD.MOV.U32 R52, RZ, RZ, R101 ;  /* 0x000000ffff347224 */ /* 0x000fe200078e0065 */
[----:B------:R-:W5:Y:S01]  /*3560*/  LDSM.16.MT88.4 R60, [R229+UR8+0x3c00] ;  /* 0x003c0008e53c783b */ /* 0x000f620008004200 */
[----:B------:R-:W-:Y:S02]  /*3570*/  IMAD.MOV.U32 R53, RZ, RZ, R103 ;  /* 0x000000ffff357224 */ /* 0x000fe400078e0067 */
[----:B------:R-:W-:Y:S01]  /*3580*/  IMAD.MOV.U32 R54, RZ, RZ, R105 ;  /* 0x000000ffff367224 */ /* 0x000fe200078e0069 */
[----:B------:R-:W-:Y:S01]  /*3590*/  LDSM.16.MT88.4 R100, [R228+UR8+0x3800] ;  /* 0x00380008e464783b */ /* 0x000fe20008004200 */
[----:B------:R-:W-:-:S07]  /*35a0*/  IMAD.MOV.U32 R55, RZ, RZ, R107 ;  /* 0x000000ffff377224 */ /* 0x000fce00078e006b */
[----:B------:R-:W-:Y:S01]  /*35b0*/  HMMA.16816.F32 R104, R52, R154, R116 ;  /* 0x0000009a3468723c */ /* 0x000fe20000001874 */
[----:B0-----:R-:W-:Y:S01]  /*35c0*/  F2FP.F16.E4M3.UNPACK_B R154, R64 ;  /* 0x00000040ff9a723e */ /* 0x001fe200020006ff */
[----:B--2---:R-:W-:Y:S01]  /*35d0*/  IMAD.MOV.U32 R52, RZ, RZ, R56 ;  /* 0x000000ffff347224 */ /* 0x004fe200078e0038 */
[----:B------:R-:W-:Y:S01]  /*35e0*/  F2FP.F16.E4M3.UNPACK_B R155, R65 ;  /* 0x00000041ff9b723e */ /* 0x000fe200020006ff */
[----:B------:R-:W-:Y:S02]  /*35f0*/  IMAD.MOV.U32 R53, RZ, RZ, R58 ;  /* 0x000000ffff357224 */ /* 0x000fe400078e003a */
[----:B---3--:R-:W-:Y:S02]  /*3600*/  IMAD.MOV.U32 R54, RZ, RZ, R112 ;  /* 0x000000ffff367224 */ /* 0x008fe400078e0070 */
[----:B------:R-:W-:Y:S02]  /*3610*/  IMAD.MOV.U32 R55, RZ, RZ, R114 ;  /* 0x000000ffff377224 */ /* 0x000fe400078e0072 */
[----:B-1----:R-:W-:-:S02]  /*3620*/  IMAD.MOV.U32 R116, RZ, RZ, R48 ;  /* 0x000000ffff747224 */ /* 0x002fc400078e0030 */
[----:B------:R-:W-:-:S03]  /*3630*/  IMAD.MOV.U32 R117, RZ, RZ, R50 ;  /* 0x000000ffff757224 */ /* 0x000fc600078e0032 */
[----:B------:R-:W-:Y:S01]  /*3640*/  HMMA.16816.F32 R44, R52, R154, R44 ;  /* 0x0000009a342c723c */ /* 0x000fe2000000182c */
[----:B------:R-:W0:Y:S01]  /*3650*/  LDSM.16.MT88.4 R52, [R229+UR8+0x3800] ;  /* 0x00380008e534783b */ /* 0x000e220008004200 */
[----:B----4-:R-:W-:Y:S02]  /*3660*/  IMAD.MOV.U32 R118, RZ, RZ, R108 ;  /* 0x000000ffff767224 */ /* 0x010fe400078e006c */
        /* <DEDUP_REMOVED lines=10> */
[----:B------:R-:W-:-:S03]  /*3710*/  IMAD.MOV.U32 R49, RZ, RZ, R51 ;  /* 0x000000ffff317224 */ /* 0x000fc600078e0033 */
[----:B------:R-:W-:Y:S01]  /*3720*/  HMMA.16816.F32 R44, R56, R64, R44 ;  /* 0x00000040382c723c */ /* 0x000fe2000000182c */
[----:B------:R-:W-:Y:S02]  /*3730*/  IMAD.MOV.U32 R50, RZ, RZ, R109 ;  /* 0x000000ffff327224 */ /* 0x000fe400078e006d */
[----:B------:R-:W-:Y:S02]  /*3740*/  IMAD.MOV.U32 R51, RZ, RZ, R111 ;  /* 0x000000ffff337224 */ /* 0x000fe400078e006f */
[----:B-----5:R-:W-:-:S05]  /*3750*/  IMAD.MOV.U32 R58, RZ, RZ, R60 ;  /* 0x000000ffff3a7224 */ /* 0x020fca00078e003c */
[----:B------:R-:W-:Y:S01]  /*3760*/  HMMA.16816.F32 R48, R48, R64, R104 ;  /* 0x000000403030723c */ /* 0x000fe20000001868 */
[----:B------:R-:W-:Y:S01]  /*3770*/  F2FP.F16.E4M3.UNPACK_B R64, R66 ;  /* 0x00000042ff40723e */ /* 0x000fe200020006ff */
[----:B------:R-:W-:Y:S01]  /*3780*/  IMAD.MOV.U32 R59, RZ, RZ, R62 ;  /* 0x000000ffff3b7224 */ /* 0x000fe200078e003e */
[----:B------:R-:W-:Y:S01]  /*3790*/  F2FP.F16.E4M3.UNPACK_B R65, R67 ;  /* 0x00000043ff41723e */ /* 0x000fe200020006ff */
[----:B0-----:R-:W-:Y:S02]  /*37a0*/  IMAD.MOV.U32 R56, RZ, RZ, R52 ;  /* 0x000000ffff387224 */ /* 0x001fe400078e0034 */
[----:B------:R-:W-:-:S07]  /*37b0*/  IMAD.MOV.U32 R57, RZ, RZ, R54 ;  /* 0x000000ffff397224 */ /* 0x000fce00078e0036 */
[----:B------:R-:W-:Y:S01]  /*37c0*/  HMMA.16816.F32 R44, R56, R64, R44 ;  /* 0x00000040382c723c */ /* 0x000fe2000000182c */
[----:B------:R-:W-:Y:S02]  /*37d0*/  IMAD.MOV.U32 R56, RZ, RZ, R100 ;  /* 0x000000ffff387224 */ /* 0x000fe400078e0064 */
[----:B------:R-:W-:Y:S02]  /*37e0*/  IMAD.MOV.U32 R57, RZ, RZ, R102 ;  /* 0x000000ffff397224 */ /* 0x000fe400078e0066 */
[----:B-1----:R-:W-:Y:S02]  /*37f0*/  IMAD.MOV.U32 R58, RZ, RZ, R116 ;  /* 0x000000ffff3a7224 */ /* 0x002fe400078e0074 */
[----:B------:R-:W-:Y:S02]  /*3800*/  IMAD.MOV.U32 R59, RZ, RZ, R118 ;  /* 0x000000ffff3b7224 */ /* 0x000fe400078e0076 */
[----:B------:R-:W-:Y:S01]  /*3810*/  IMAD.MOV.U32 R52, RZ, RZ, R53 ;  /* 0x000000ffff347224 */ /* 0x000fe200078e0035 */
[----:B------:R-:W-:Y:S01]  /*3820*/  F2FP.F16.E4M3.UNPACK_B R66, R66.H1 ;  /* 0x00000042ff42723e */ /* 0x000fe200030006ff */
[----:B------:R-:W-:-:S03]  /*3830*/  IMAD.MOV.U32 R53, RZ, RZ, R55 ;  /* 0x000000ffff357224 */ /* 0x000fc600078e0037 */
[----:B------:R-:W-:Y:S01]  /*3840*/  HMMA.16816.F32 R48, R56, R64, R48 ;  /* 0x000000403830723c */ /* 0x000fe20000001830 */
[----:B------:R-:W-:Y:S01]  /*3850*/  F2FP.F16.E4M3.UNPACK_B R67, R67.H1 ;  /* 0x00000043ff43723e */ /* 0x000fe200030006ff */
[----:B------:R-:W-:Y:S02]  /*3860*/  IMAD.MOV.U32 R54, RZ, RZ, R61 ;  /* 0x000000ffff367224 */ /* 0x000fe400078e003d */
[----:B------:R-:W-:Y:S01]  /*3870*/  IMAD.MOV.U32 R55, RZ, RZ, R63 ;  /* 0x000000ffff377224 */ /* 0x000fe200078e003f */
[----:B------:R-:W-:-:S05]  /*3880*/  LOP3.LUT R56, R211, 0x3, RZ, 0xc0, !PT ;  /* 0x00000003d3387812 */ /* 0x000fca00078ec0ff */
[----:B------:R-:W-:Y:S01]  /*3890*/  IMAD.SHL.U32 R56, R56, 0x2, RZ ;  /* 0x0000000238387824 */ /* 0x000fe200078e00ff */
[----:B------:R-:W-:Y:S01]  /*38a0*/  HMMA.16816.F32 R44, R52, R66, R44 ;  /* 0x00000042342c723c */ /* 0x000fe2000000182c */
[----:B------:R-:W-:Y:S02]  /*38b0*/  IMAD.MOV.U32 R52, RZ, RZ, R101 ;  /* 0x000000ffff347224 */ /* 0x000fe400078e0065 */
[----:B------:R-:W-:Y:S02]  /*38c0*/  IMAD.MOV.U32 R53, RZ, RZ, R103 ;  /* 0x000000ffff357224 */ /* 0x000fe400078e0067 */
[----:B------:R-:W-:Y:S02]  /*38d0*/  IMAD.MOV.U32 R54, RZ, RZ, R117 ;  /* 0x000000ffff367224 */ /* 0x000fe400078e0075 */
[----:B------:R-:W-:Y:S01]  /*38e0*/  IMAD.MOV.U32 R55, RZ, RZ, R119 ;  /* 0x000000ffff377224 */ /* 0x000fe200078e0077 */
[----:B------:R-:W-:-:S04]  /*38f0*/  LEA.HI R56, R227, R56, RZ, 0x1e ;  /* 0x00000038e3387211 */ /* 0x000fc800078ff0ff */
[----:B------:R-:W-:Y:S02]  /*3900*/  IADD3 R56, P1, PT, R56, UR6, RZ ;  /* 0x0000000638387c10 */ /* 0x000fe4000ff3e0ff */
[----:B------:R-:W-:Y:S02]  /*3910*/  HMMA.16816.F32 R48, R52, R66, R48 ;  /* 0x000000423430723c */ /* 0x000fe40000001830 */
[CC--:B------:R-:W-:Y:S01]  /*3920*/  ISETP.GT.U32.AND P2, PT, R56.reuse, R216.reuse, PT ;  /* 0x000000d83800720c */ /* 0x0c0fe20003f44070 */
[----:B------:R-:W-:Y:S01]  /*3930*/  IMAD.X R52, RZ, RZ, UR7, P1 ;  /* 0x00000007ff347e24 */ /* 0x000fe200088e06ff */
[CC--:B------:R-:W-:Y:S02]  /*3940*/  ISETP.GT.U32.AND P4, PT, R56.reuse, R217.reuse, PT ;  /* 0x000000d93800720c */ /* 0x0c0fe40003f84070 */
[----:B------:R-:W-:Y:S01]  /*3950*/  ISETP.GE.U32.AND P3, PT, R56, R217, PT ;  /* 0x000000d93800720c */ /* 0x000fe20003f66070 */
[----:B------:R-:W-:Y:S01]  /*3960*/  FMUL R44, R44, UR13 ;  /* 0x0000000d2c2c7c20 */ /* 0x000fe20008400000 */
[----:B------:R-:W-:Y:S01]  /*3970*/  ISETP.GE.U32.AND P1, PT, R56, R216, PT ;  /* 0x000000d83800720c */ /* 0x000fe20003f26070 */
[----:B------:R-:W-:Y:S01]  /*3980*/  FMUL R46, R46, UR13 ;  /* 0x0000000d2e2e7c20 */ /* 0x000fe20008400000 */
[----:B------:R-:W-:Y:S01]  /*3990*/  FMUL R47, R47, UR13 ;  /* 0x0000000d2f2f7c20 */ /* 0x000fe20008400000 */
[C---:B------:R-:W-:Y:S01]  /*39a0*/  ISETP.GT.U32.AND.EX P2, PT, R52.reuse, RZ, PT, P2 ;  /* 0x000000ff3400720c */ /* 0x040fe20003f44120 */
[----:B------:R-:W-:Y:S01]  /*39b0*/  FMUL R45, R45, UR13 ;  /* 0x0000000d2d2d7c20 */ /* 0x000fe20008400000 */
[----:B------:R-:W-:-:S02]  /*39c0*/  ISETP.GT.U32.AND.EX P4, PT, R52, RZ, PT, P4 ;  /* 0x000000ff3400720c */ /* 0x000fc40003f84140 */
[C---:B------:R-:W-:Y:S02]  /*39d0*/  ISETP.GE.U32.AND.EX P3, PT, R52.reuse, RZ, PT, P3 ;  /* 0x000000ff3400720c */ /* 0x040fe40003f66130 */
[----:B------:R-:W-:Y:S02]  /*39e0*/  ISETP.GE.U32.AND.EX P1, PT, R52, RZ, PT, P1 ;  /* 0x000000ff3400720c */ /* 0x000fe40003f26110 */
[----:B------:R-:W-:Y:S02]  /*39f0*/  FSEL R60, R44, -INF , !P2 ;  /* 0xff8000002c3c7808 */ /* 0x000fe40005000000 */
[----:B------:R-:W-:Y:S02]  /*3a00*/  ISETP.GT.U32.AND P2, PT, R56, R218, PT ;  /* 0x000000da3800720c */ /* 0x000fe40003f44070 */
[----:B------:R-:W-:Y:S02]  /*3a10*/  FSEL R61, R46, -INF , !P4 ;  /* 0xff8000002e3d7808 */ /* 0x000fe40006000000 */
[----:B------:R-:W-:-:S02]  /*3a20*/  FSEL R53, R47, -INF , !P3 ;  /* 0xff8000002f357808 */ /* 0x000fc40005800000 */
[----:B------:R-:W-:Y:S02]  /*3a30*/  FSEL R59, R45, -INF , !P1 ;  /* 0xff8000002d3b7808 */ /* 0x000fe40004800000 */
        /* <DEDUP_REMOVED lines=11> */
[----:B------:R-:W-:Y:S02]  /*3af0*/  FMNMX R44, R60, R59, !PT ;  /* 0x0000003b3c2c7209 */ /* 0x000fe40007800000 */
[----:B------:R-:W-:Y:S02]  /*3b00*/  FSEL R62, R48, -INF , !P2 ;  /* 0xff800000303e7808 */ /* 0x000fe40005000000 */
[----:B------:R-:W-:Y:S02]  /*3b10*/  FSEL R48, R50, -INF , !P4 ;  /* 0xff80000032307808 */ /* 0x000fe40006000000 */
[----:B------:R-:W-:Y:S01]  /*3b20*/  FSEL R47, R47, -INF , !P3 ;  /* 0xff8000002f2f7808 */ /* 0x000fe20005800000 */
[----:B------:R-:W0:Y:S01]  /*3b30*/  SHFL.BFLY PT, R51, R44, 0x2, 0x1f ;  /* 0x0c401f002c337f89 */ /* 0x000e2200000e0000 */
[----:B------:R-:W-:-:S02]  /*3b40*/  FSEL R52, R49, -INF , !P1 ;  /* 0xff80000031347808 */ /* 0x000fc40004800000 */
[----:B------:R-:W-:Y:S02]  /*3b50*/  FMNMX R45, R61, R53, !PT ;  /* 0x000000353d2d7209 */ /* 0x000fe40007800000 */
[----:B------:R-:W-:Y:S02]  /*3b60*/  FMNMX R49, R48, R47, !PT ;  /* 0x0000002f30317209 */ /* 0x000fe40007800000 */
[----:B------:R-:W-:Y:S01]  /*3b70*/  FMNMX R46, R62, R52, !PT ;  /* 0x000000343e2e7209 */ /* 0x000fe20007800000 */
[----:B------:R-:W1:Y:S04]  /*3b80*/  SHFL.BFLY PT, R50, R45, 0x2, 0x1f ;  /* 0x0c401f002d327f89 */ /* 0x000e6800000e0000 */
[----:B------:R-:W2:Y:S04]  /*3b90*/  SHFL.BFLY PT, R58, R49, 0x2, 0x1f ;  /* 0x0c401f00313a7f89 */ /* 0x000ea800000e0000 */
[----:B------:R-:W3:Y:S01]  /*3ba0*/  SHFL.BFLY PT, R55, R46, 0x2, 0x1f ;  /* 0x0c401f002e377f89 */ /* 0x000ee200000e0000 */
[----:B------:R-:W4:Y:S01]  /*3bb0*/  S2R R106, SR_TID.X ;  /* 0x00000000006a7919 */ /* 0x000f220000002100 */
[----:B0-----:R-:W-:-:S02]  /*3bc0*/  FMNMX R51, R44, R51, !PT ;  /* 0x000000332c337209 */ /* 0x001fc40007800000 */
[----:B-1----:R-:W-:-:S03]  /*3bd0*/  FMNMX R54, R45, R50, !PT ;  /* 0x000000322d367209 */ /* 0x002fc60007800000 */
[----:B------:R-:W0:Y:S01]  /*3be0*/  SHFL.BFLY PT, R50, R51, 0x1, 0x1f ;  /* 0x0c201f0033327f89 */ /* 0x000e2200000e0000 */
[----:B--2---:R-:W-:Y:S02]  /*3bf0*/  FMNMX R58, R49, R58, !PT ;  /* 0x0000003a313a7209 */ /* 0x004fe40007800000 */
[----:B---3--:R-:W-:-:S03]  /*3c00*/  FMNMX R56, R46, R55, !PT ;  /* 0x000000372e387209 */ /* 0x008fc60007800000 */
[----:B------:R-:W-:Y:S04]  /*3c10*/  SHFL.BFLY PT, R45, R58, 0x1, 0x1f ;  /* 0x0c201f003a2d7f89 */ /* 0x000fe800000e0000 */
[----:B------:R-:W1:Y:S04]  /*3c20*/  SHFL.BFLY PT, R55, R54, 0x1, 0x1f ;  /* 0x0c201f0036377f89 */ /* 0x000e6800000e0000 */
[----:B------:R-:W2:Y:S01]  /*3c30*/  SHFL.BFLY PT, R57, R56, 0x1, 0x1f ;  /* 0x0c201f0038397f89 */ /* 0x000ea200000e0000 */
[----:B----4-:R-:W-:Y:S02]  /*3c40*/  LOP3.LUT R107, R106, 0x1c, RZ, 0xc0, !PT ;  /* 0x0000001c6a6b7812 */ /* 0x010fe400078ec0ff */
[----:B------:R-:W-:-:S02]  /*3c50*/  SHF.R.U32.HI R44, RZ, 0x3, R211 ;  /* 0x00000003ff2c7819 */ /* 0x000fc400000116d3 */
[C---:B------:R-:W-:Y:S02]  /*3c60*/  LEA.HI R105, R107.reuse, 0x8, RZ, 0x1e ;  /* 0x000000086b697811 */ /* 0x040fe400078ff0ff */
[----:B------:R-:W-:Y:S02]  /*3c70*/  LEA.HI R110, R107, 0x10, RZ, 0x1e ;  /* 0x000000106b6e7811 */ /* 0x000fe400078ff0ff */
[----:B0-----:R-:W-:Y:S02]  /*3c80*/  FMNMX R63, R51, R50, !PT ;  /* 0x00000032333f7209 */ /* 0x001fe40007800000 */
[C---:B------:R-:W-:Y:S02]  /*3c90*/  LEA.HI R109, R107.reuse, 0x18, RZ, 0x1e ;  /* 0x000000186b6d7811 */ /* 0x040fe400078ff0ff */
[----:B------:R-:W-:Y:S02]  /*3ca0*/  LOP3.LUT R50, R44, 0xc, RZ, 0xc0, !PT ;  /* 0x0000000c2c327812 */ /* 0x000fe400078ec0ff */
[----:B------:R-:W-:Y:S01]  /*3cb0*/  LEA R107, R107, UR8, 0x2 ;  /* 0x000000086b6b7c11 */ /* 0x000fe2000f8e10ff */
[----:B------:R-:W-:Y:S01]  /*3cc0*/  BAR.SYNC.DEFER_BLOCKING 0x0 ;  /* 0x0000000000007b1d */ /* 0x000fe20000010000 */
[----:B------:R-:W-:-:S02]  /*3cd0*/  LEA R105, R105, UR8, 0x4 ;  /* 0x0000000869697c11 */ /* 0x000fc4000f8e20ff */
[----:B------:R-:W-:Y:S02]  /*3ce0*/  LEA R110, R110, UR8, 0x4 ;  /* 0x000000086e6e7c11 */ /* 0x000fe4000f8e20ff */
[----:B------:R-:W-:Y:S01]  /*3cf0*/  LEA R109, R109, UR8, 0x4 ;  /* 0x000000086d6d7c11 */ /* 0x000fe2000f8e20ff */
[----:B------:R-:W-:Y:S01]  /*3d00*/  IMAD.IADD R44, R107, 0x1, R50 ;  /* 0x000000016b2c7824 */ /* 0x000fe200078e0232 */
[----:B-1----:R-:W-:Y:S01]  /*3d10*/  FMNMX R55, R54, R55, !PT ;  /* 0x0000003736377209 */ /* 0x002fe20007800000 */
[----:B------:R-:W-:Y:S01]  /*3d20*/  IMAD.IADD R46, R50, 0x1, R105 ;  /* 0x00000001322e7824 */ /* 0x000fe200078e0269 */
[----:B------:R-:W-:Y:S01]  /*3d30*/  FMNMX R66, R58, R45, !PT ;  /* 0x0000002d3a427209 */ /* 0x000fe20007800000 */
[----:B------:R-:W-:Y:S01]  /*3d40*/  IMAD.IADD R45, R50, 0x1, R110 ;  /* 0x00000001322d7824 */ /* 0x000fe200078e026e */
[----:B--2---:R-:W-:Y:S01]  /*3d50*/  FMNMX R64, R56, R57, !PT ;  /* 0x0000003938407209 */ /* 0x004fe20007800000 */
[----:B------:R-:W-:Y:S01]  /*3d60*/  IMAD.IADD R51, R50, 0x1, R109 ;  /* 0x0000000132337824 */ /* 0x000fe200078e026d */
[----:B------:R-:W-:Y:S04]  /*3d70*/  @P0 STS [R44+0x4000], R63 ;  /* 0x0040003f2c000388 */ /* 0x000fe80000000800 */
[----:B------:R-:W-:Y:S04]  /*3d80*/  @P0 STS [R46+0x4000], R55 ;  /* 0x004000372e000388 */ /* 0x000fe80000000800 */
[----:B------:R-:W-:Y:S04]  /*3d90*/  @P0 STS [R45+0x4000], R64 ;  /* 0x004000402d000388 */ /* 0x000fe80000000800 */
[----:B------:R-:W-:Y:S01]  /*3da0*/  @P0 STS [R51+0x4000], R66 ;  /* 0x0040004233000388 */ /* 0x000fe20000000800 */
[----:B------:R-:W-:Y:S01]  /*3db0*/  LEA R50, R222, UR8, 0x2 ;  /* 0x00000008de327c11 */ /* 0x000fe2000f8e10ff */
[----:B------:R-:W-:Y:S06]  /*3dc0*/  BAR.SYNC.DEFER_BLOCKING 0x0 ;  /* 0x0000000000007b1d */ /* 0x000fec0000010000 */
[----:B------:R-:W0:Y:S04]  /*3dd0*/  @!P6 LDS R215, [R50+0x4000] ;  /* 0x0040000032d7e984 */ /* 0x000e280000000800 */
[----:B0-----:R-:W0:Y:S02]  /*3de0*/  SHFL.BFLY PT, R54, R215, 0x2, 0x1f ;  /* 0x0c401f00d7367f89 */ /* 0x001e2400000e0000 */
[----:B0-----:R-:W-:-:S05]  /*3df0*/  FMNMX R54, R215, R54, !PT ;  /* 0x00000036d7367209 */ /* 0x001fca0007800000 */
[----:B------:R-:W0:Y:S02]  /*3e00*/  SHFL.BFLY PT, R49, R54, 0x1, 0x1f ;  /* 0x0c201f0036317f89 */ /* 0x000e2400000e0000 */
[----:B0-----:R-:W-:-:S05]  /*3e10*/  FMNMX R49, R54, R49, !PT ;  /* 0x0000003136317209 */ /* 0x001fca0007800000 */
[----:B------:R-:W-:Y:S01]  /*3e20*/  @P0 STS [R50+0x4000], R49 ;  /* 0x0040003132000388 */ /* 0x000fe20000000800 */
[----:B------:R-:W-:Y:S06]  /*3e30*/  BAR.SYNC.DEFER_BLOCKING 0x0 ;  /* 0x0000000000007b1d */ /* 0x000fec0000010000 */
[----:B------:R-:W0:Y:S04]  /*3e40*/  LDS R160, [R105+0x4000] ;  /* 0x0040000069a07984 */ /* 0x000e280000000800 */
[----:B------:R-:W1:Y:S04]  /*3e50*/  LDS R161, [R107+0x4000] ;  /* 0x004000006ba17984 */ /* 0x000e680000000800 */
[----:B------:R-:W2:Y:S04]  /*3e60*/  LDS R155, [R110+0x4000] ;  /* 0x004000006e9b7984 */ /* 0x000ea80000000800 */
[----:B------:R-:W3:Y:S01]  /*3e70*/  LDS R154, [R109+0x4000] ;  /* 0x004000006d9a7984 */ /* 0x000ee20000000800 */
[----:B0-----:R-:W-:-:S02]  /*3e80*/  FMNMX R160, R160, R225, !PT ;  /* 0x000000e1a0a07209 */ /* 0x001fc40007800000 */
[----:B-1----:R-:W-:-:S03]  /*3e90*/  FMNMX R161, R161, R226, !PT ;  /* 0x000000e2a1a17209 */ /* 0x002fc60007800000 */
[--C-:B------:R-:W-:Y:S01]  /*3ea0*/  FADD R49, R61, -R160.reuse ;  /* 0x800000a03d317221 */ /* 0x100fe20000000000 */
[----:B--2---:R-:W-:Y:S01]  /*3eb0*/  FMNMX R155, R155, R224, !PT ;  /* 0x000000e09b9b7209 */ /* 0x004fe20007800000 */
[--C-:B------:R-:W-:Y:S01]  /*3ec0*/  FADD R55, R60, -R161.reuse ;  /* 0x800000a13c377221 */ /* 0x100fe20000000000 */
[----:B------:R-:W-:Y:S01]  /*3ed0*/  FADD R54, R59, -R161 ;  /* 0x800000a13b367221 */ /* 0x000fe20000000000 */
[----:B---3--:R-:W-:Y:S01]  /*3ee0*/  FMNMX R154, R154, R223, !PT ;  /* 0x000000df9a9a7209 */ /* 0x008fe20007800000 */
[----:B------:R-:W-:Y:S01]  /*3ef0*/  FMUL R113, R49, 1.4426950216293334961 ;  /* 0x3fb8aa3b31717820 */ /* 0x000fe20000400000 */
[----:B------:R-:W-:Y:S01]  /*3f00*/  FADD R53, R53, -R160 ;  /* 0x800000a035357221 */ /* 0x000fe20000000000 */
[--C-:B------:R-:W-:Y:S01]  /*3f10*/  FADD R49, R62, -R155.reuse ;  /* 0x8000009b3e317221 */ /* 0x100fe20000000000 */
[----:B------:R-:W-:Y:S01]  /*3f20*/  FADD R52, R52, -R155 ;  /* 0x8000009b34347221 */ /* 0x000fe20000000000 */
[--C-:B------:R-:W-:Y:S01]  /*3f30*/  FADD R48, R48, -R154.reuse ;  /* 0x8000009a30307221 */ /* 0x100fe20000000000 */
[----:B------:R-:W-:Y:S01]  /*3f40*/  FADD R47, R47, -R154 ;  /* 0x8000009a2f2f7221 */ /* 0x000fe20000000000 */
[----:B------:R-:W-:Y:S01]  /*3f50*/  FMUL R55, R55, 1.4426950216293334961 ;  /* 0x3fb8aa3b37377820 */ /* 0x000fe20000400000 */
[----:B------:R-:W-:Y:S01]  /*3f60*/  FMUL R54, R54, 1.4426950216293334961 ;  /* 0x3fb8aa3b36367820 */ /* 0x000fe20000400000 */
[----:B------:R-:W-:Y:S01]  /*3f70*/  FMUL R53, R53, 1.4426950216293334961 ;  /* 0x3fb8aa3b35357820 */ /* 0x000fe20000400000 */
[----:B------:R-:W-:Y:S01]  /*3f80*/  FMUL R49, R49, 1.4426950216293334961 ;  /* 0x3fb8aa3b31317820 */ /* 0x000fe20000400000 */
[----:B------:R-:W-:Y:S01]  /*3f90*/  FMUL R52, R52, 1.4426950216293334961 ;  /* 0x3fb8aa3b34347820 */ /* 0x000fe20000400000 */
[----:B------:R-:W-:Y:S01]  /*3fa0*/  FMUL R48, R48, 1.4426950216293334961 ;  /* 0x3fb8aa3b30307820 */ /* 0x000fe20000400000 */
[----:B------:R-:W-:Y:S01]  /*3fb0*/  FMUL R47, R47, 1.4426950216293334961 ;  /* 0x3fb8aa3b2f2f7820 */ /* 0x000fe20000400000 */
[----:B------:R-:W-:Y:S08]  /*3fc0*/  MUFU.EX2 R111, R55 ;  /* 0x00000037006f7308 */ /* 0x000ff00000000800 */
[----:B------:R-:W0:Y:S08]  /*3fd0*/  MUFU.EX2 R112, R54 ;  /* 0x0000003600707308 */ /* 0x000e300000000800 */
[----:B------:R-:W-:Y:S08]  /*3fe0*/  MUFU.EX2 R113, R113 ;  /* 0x0000007100717308 */ /* 0x000ff00000000800 */
[----:B------:R0:W1:Y:S08]  /*3ff0*/  MUFU.EX2 R114, R53 ;  /* 0x0000003500727308 */ /* 0x0000700000000800 */
[----:B------:R-:W-:Y:S08]  /*4000*/  MUFU.EX2 R115, R49 ;  /* 0x0000003100737308 */ /* 0x000ff00000000800 */
[----:B------:R-:W2:Y:S08]  /*4010*/  MUFU.EX2 R116, R52 ;  /* 0x0000003400747308 */ /* 0x000eb00000000800 */
[----:B------:R-:W-:Y:S08]  /*4020*/  MUFU.EX2 R117, R48 ;  /* 0x0000003000757308 */ /* 0x000ff00000000800 */
[----:B------:R-:W3:Y:S01]  /*4030*/  MUFU.EX2 R118, R47 ;  /* 0x0000002f00767308 */ /* 0x000ee20000000800 */
[----:B0-----:R-:W-:Y:S01]  /*4040*/  FADD R53, R111, R112 ;  /* 0x000000706f357221 */ /* 0x001fe20000000000 */
[----:B-1----:R-:W-:Y:S01]  /*4050*/  FADD R54, R113, R114 ;  /* 0x0000007271367221 */ /* 0x002fe20000000000 */
[----:B--2---:R-:W-:-:S03]  /*4060*/  FADD R49, R115, R116 ;  /* 0x0000007473317221 */ /* 0x004fc60000000000 */
[----:B------:R-:W0:Y:S04]  /*4070*/  SHFL.BFLY PT, R56, R53, 0x2, 0x1f ;  /* 0x0c401f0035387f89 */ /* 0x000e2800000e0000 */
[----:B------:R-:W1:Y:S01]  /*4080*/  SHFL.BFLY PT, R57, R54, 0x2, 0x1f ;  /* 0x0c401f0036397f89 */ /* 0x000e6200000e0000 */
[----:B---3--:R-:W-:-:S03]  /*4090*/  FADD R55, R117, R118 ;  /* 0x0000007675377221 */ /* 0x008fc60000000000 */
[----:B------:R-:W2:Y:S04]  /*40a0*/  SHFL.BFLY PT, R52, R49, 0x2, 0x1f ;  /* 0x0c401f0031347f89 */ /* 0x000ea800000e0000 */
[----:B------:R-:W3:Y:S01]  /*40b0*/  SHFL.BFLY PT, R58, R55, 0x2, 0x1f ;  /* 0x0c401f00373a7f89 */ /* 0x000ee200000e0000 */
[----:B0-----:R-:W-:Y:S01]  /*40c0*/  FADD R56, R53, R56 ;  /* 0x0000003835387221 */ /* 0x001fe20000000000 */
[----:B-1----:R-:W-:-:S04]  /*40d0*/  FADD R57, R54, R57 ;  /* 0x0000003936397221 */ /* 0x002fc80000000000 */
[----:B------:R-:W0:Y:S01]  /*40e0*/  SHFL.BFLY PT, R47, R56, 0x1, 0x1f ;  /* 0x0c201f00382f7f89 */ /* 0x000e2200000e0000 */
[----:B--2---:R-:W-:-:S03]  /*40f0*/  FADD R52, R49, R52 ;  /* 0x0000003431347221 */ /* 0x004fc60000000000 */
[----:B------:R-:W1:Y:S01]  /*4100*/  SHFL.BFLY PT, R48, R57, 0x1, 0x1f ;  /* 0x0c201f0039307f89 */ /* 0x000e6200000e0000 */
[----:B---3--:R-:W-:-:S03]  /*4110*/  FADD R58, R55, R58 ;  /* 0x0000003a373a7221 */ /* 0x008fc60000000000 */
[----:B------:R-:W2:Y:S04]  /*4120*/  SHFL.BFLY PT, R59, R52, 0x1, 0x1f ;  /* 0x0c201f00343b7f89 */ /* 0x000ea800000e0000 */
[----:B------:R-:W3:Y:S01]  /*4130*/  SHFL.BFLY PT, R53, R58, 0x1, 0x1f ;  /* 0x0c201f003a357f89 */ /* 0x000ee200000e0000 */
[----:B0-----:R-:W-:Y:S01]  /*4140*/  FADD R61, R56, R47 ;  /* 0x0000002f383d7221 */ /* 0x001fe20000000000 */
[----:B------:R-:W-:Y:S01]  /*4150*/  BAR.SYNC.DEFER_BLOCKING 0x0 ;  /* 0x0000000000007b1d */ /* 0x000fe20000010000 */
[----:B-1----:R-:W-:Y:S01]  /*4160*/  FADD R63, R57, R48 ;  /* 0x00000030393f7221 */ /* 0x002fe20000000000 */
[----:B--2---:R-:W-:Y:S01]  /*4170*/  FADD R54, R52, R59 ;  /* 0x0000003b34367221 */ /* 0x004fe20000000000 */
[----:B---3--:R-:W-:-:S03]  /*4180*/  FADD R60, R58, R53 ;  /* 0x000000353a3c7221 */ /* 0x008fc60000000000 */
[----:B------:R-:W-:Y:S04]  /*4190*/  @P0 STS [R44+0x4000], R61 ;  /* 0x0040003d2c000388 */ /* 0x000fe80000000800 */
[----:B------:R-:W-:Y:S04]  /*41a0*/  @P0 STS [R46+0x4000], R63 ;  /* 0x0040003f2e000388 */ /* 0x000fe80000000800 */
[----:B------:R-:W-:Y:S04]  /*41b0*/  @P0 STS [R45+0x4000], R54 ;  /* 0x004000362d000388 */ /* 0x000fe80000000800 */
[----:B------:R-:W-:Y:S01]  /*41c0*/  @P0 STS [R51+0x4000], R60 ;  /* 0x0040003c33000388 */ /* 0x000fe20000000800 */
[----:B------:R-:W-:Y:S06]  /*41d0*/  BAR.SYNC.DEFER_BLOCKING 0x0 ;  /* 0x0000000000007b1d */ /* 0x000fec0000010000 */
[----:B------:R-:W0:Y:S04]  /*41e0*/  @!P6 LDS R214, [R50+0x4000] ;  /* 0x0040000032d6e984 */ /* 0x000e280000000800 */
[----:B0-----:R-:W0:Y:S02]  /*41f0*/  SHFL.BFLY PT, R47, R214, 0x2, 0x1f ;  /* 0x0c401f00d62f7f89 */ /* 0x001e2400000e0000 */
[----:B0-----:R-:W-:-:S05]  /*4200*/  FADD R52, R214, R47 ;  /* 0x0000002fd6347221 */ /* 0x001fca0000000000 */
[----:B------:R-:W0:Y:S01]  /*4210*/  SHFL.BFLY PT, R47, R52, 0x1, 0x1f ;  /* 0x0c201f00342f7f89 */ /* 0x000e2200000e0000 */
[----:B------:R-:W-:Y:S02]  /*4220*/  USHF.R.S32.HI UR12, URZ, 0x1f, UR5 ;  /* 0x0000001fff0c7899 */ /* 0x000fe40008011405 */
[----:B------:R-:W-:-:S04]  /*4230*/  IADD3 R48, P1, PT, R143, UR5, RZ ;  /* 0x000000058f307c10 */ /* 0x000fc8000ff3e0ff */
[----:B------:R-:W-:Y:S01]  /*4240*/  IADD3.X R49, PT, PT, R142, UR12, RZ, P1, !PT ;  /* 0x0000000c8e317c10 */ /* 0x000fe20008ffe4ff */
[----:B0-----:R-:W-:-:S05]  /*4250*/  FADD R53, R52, R47 ;  /* 0x0000002f34357221 */ /* 0x001fca0000000000 */
[----:B------:R0:W-:Y:S01]  /*4260*/  @P0 STS [R50+0x4000], R53 ;  /* 0x0040003532000388 */ /* 0x0001e20000000800 */
[----:B------:R-:W-:Y:S01]  /*4270*/  BAR.SYNC.DEFER_BLOCKING 0x0 ;  /* 0x0000000000007b1d */ /* 0x000fe20000010000 */
[----:B------:R-:W-:Y:S02]  /*4280*/  IADD3 R44, P1, PT, R147, UR5, RZ ;  /* 0x00000005932c7c10 */ /* 0x000fe4000ff3e0ff */
[----:B------:R-:W-:Y:S02]  /*4290*/  IADD3 R46, P2, PT, R145, UR5, RZ ;  /* 0x00000005912e7c10 */ /* 0x000fe4000ff5e0ff */
[----:B------:R-:W-:Y:S02]  /*42a0*/  IADD3.X R45, PT, PT, R146, UR12, RZ, P1, !PT ;  /* 0x0000000c922d7c10 */ /* 0x000fe40008ffe4ff */
[----:B------:R-:W-:Y:S02]  /*42b0*/  IADD3 R54, P1, PT, R151, UR5, RZ ;  /* 0x0000000597367c10 */ /* 0x000fe4000ff3e0ff */
[----:B------:R-:W-:-:S02]  /*42c0*/  IADD3.X R47, PT, PT, R144, UR12, RZ, P2, !PT ;  /* 0x0000000c902f7c10 */ /* 0x000fc400097fe4ff */
[----:B------:R-:W-:Y:S02]  /*42d0*/  IADD3.X R55, PT, PT, R150, UR12, RZ, P1, !PT ;  /* 0x0000000c96377c10 */ /* 0x000fe40008ffe4ff */
[----:B------:R-:W-:Y:S02]  /*42e0*/  IADD3 R56, P2, PT, R149, UR5, RZ ;  /* 0x0000000595387c10 */ /* 0x000fe4000ff5e0ff */
[----:B0-----:R-:W-:Y:S02]  /*42f0*/  IADD3 R50, P1, PT, R157, UR5, RZ ;  /* 0x000000059d327c10 */ /* 0x001fe4000ff3e0ff */
[----:B------:R-:W-:Y:S02]  /*4300*/  IADD3.X R57, PT, PT, R148, UR12, RZ, P2, !PT ;  /* 0x0000000c94397c10 */ /* 0x000fe400097fe4ff */
[----:B------:R-:W-:Y:S02]  /*4310*/  IADD3.X R51, PT, PT, R156, UR12, RZ, P1, !PT ;  /* 0x0000000c9c337c10 */ /* 0x000fe40008ffe4ff */
[----:B------:R-:W-:Y:S01]  /*4320*/  IADD3 R52, P2, PT, R153, UR5, RZ ;  /* 0x0000000599347c10 */ /* 0x000fe2000ff5e0ff */
[----:B------:R0:W2:Y:S03]  /*4330*/  LDG.E.U8 R61, desc[UR10][R46.64] ;  /* 0x0000000a2e3d7981 */ /* 0x0000a6000c1e1100 */
[----:B------:R-:W-:Y:S01]  /*4340*/  IADD3.X R53, PT, PT, R152, UR12, RZ, P2, !PT ;  /* 0x0000000c98357c10 */ /* 0x000fe200097fe4ff */
[----:B------:R1:W3:Y:S04]  /*4350*/  LDG.E.U8 R60, desc[UR10][R48.64] ;  /* 0x0000000a303c7981 */ /* 0x0002e8000c1e1100 */
[----:B------:R4:W5:Y:S01]  /*4360*/  LDG.E.U8 R63, desc[UR10][R56.64] ;  /* 0x0000000a383f7981 */ /* 0x000962000c1e1100 */
[----:B0-----:R-:W-:-:S03]  /*4370*/  IADD3 R46, P1, PT, R163, UR5, RZ ;  /* 0x00000005a32e7c10 */ /* 0x001fc6000ff3e0ff */
[----:B------:R0:W5:Y:S01]  /*4380*/  LDG.E.U8 R62, desc[UR10][R44.64] ;  /* 0x0000000a2c3e7981 */ /* 0x000162000c1e1100 */
[----:B------:R-:W-:Y:S02]  /*4390*/  IADD3.X R47, PT, PT, R162, UR12, RZ, P1, !PT ;  /* 0x0000000ca22f7c10 */ /* 0x000fe40008ffe4ff */
[----:B-1----:R-:W-:Y:S01]  /*43a0*/  IADD3 R48, P2, PT, R159, UR5, RZ ;  /* 0x000000059f307c10 */ /* 0x002fe2000ff5e0ff */
[----:B------:R1:W5:Y:S01]  /*43b0*/  LDG.E.U8 R65, desc[UR10][R52.64] ;  /* 0x0000000a34417981 */ /* 0x000362000c1e1100 */
[----:B----4-:R-:W-:Y:S02]  /*43c0*/  IADD3 R56, P1, PT, R167, UR5, RZ ;  /* 0x00000005a7387c10 */ /* 0x010fe4000ff3e0ff */
        /* <DEDUP_REMOVED lines=11> */
[----:B0-----:R-:W-:Y:S02]  /*4480*/  IADD3 R48, P1, PT, R175, UR5, RZ ;  /* 0x00000005af307c10 */ /* 0x001fe4000ff3e0ff */
[----:B------:R-:W-:Y:S01]  /*4490*/  IADD3.X R55, PT, PT, R168, UR12, RZ, P2, !PT ;  /* 0x0000000ca8377c10 */ /* 0x000fe200097fe4ff */
[----:B------:R0:W5:Y:S01]  /*44a0*/  LDG.E.U8 R100, desc[UR10][R46.64] ;  /* 0x0000000a2e647981 */ /* 0x000162000c1e1100 */
[----:B------:R-:W-:-:S02]  /*44b0*/  IADD3.X R49, PT, PT, R174, UR12, RZ, P1, !PT ;  /* 0x0000000cae317c10 */ /* 0x000fc40008ffe4ff */
[----:B-1----:R-:W-:Y:S01]  /*44c0*/  IADD3 R50, P2, PT, R173, UR5, RZ ;  /* 0x00000005ad327c10 */ /* 0x002fe2000ff5e0ff */
[----:B------:R1:W5:Y:S01]  /*44d0*/  LDG.E.U8 R103, desc[UR10][R54.64] ;  /* 0x0000000a36677981 */ /* 0x000362000c1e1100 */
[----:B----4-:R-:W-:Y:S02]  /*44e0*/  IADD3 R44, P1, PT, R179, UR5, RZ ;  /* 0x00000005b32c7c10 */ /* 0x010fe4000ff3e0ff */
[----:B------:R-:W-:Y:S01]  /*44f0*/  IADD3.X R51, PT, PT, R172, UR12, RZ, P2, !PT ;  /* 0x0000000cac337c10 */ /* 0x000fe200097fe4ff */
[----:B------:R-:W4:Y:S01]  /*4500*/  LDG.E.U8 R102, desc[UR10][R56.64] ;  /* 0x0000000a38667981 */ /* 0x000f22000c1e1100 */
[----:B------:R-:W-:Y:S02]  /*4510*/  IADD3.X R45, PT, PT, R178, UR12, RZ, P1, !PT ;  /* 0x0000000cb22d7c10 */ /* 0x000fe40008ffe4ff */
[----:B0-----:R-:W-:Y:S01]  /*4520*/  IADD3 R46, P2, PT, R177, UR5, RZ ;  /* 0x00000005b12e7c10 */ /* 0x001fe2000ff5e0ff */
[----:B------:R0:W4:Y:S01]  /*4530*/  LDG.E.U8 R108, desc[UR10][R50.64] ;  /* 0x0000000a326c7981 */ /* 0x000122000c1e1100 */
[----:B-1----:R-:W-:-:S02]  /*4540*/  IADD3 R54, P1, PT, R183, UR5, RZ ;  /* 0x00000005b7367c10 */ /* 0x002fc4000ff3e0ff */
[----:B------:R-:W-:Y:S01]  /*4550*/  IADD3.X R47, PT, PT, R176, UR12, RZ, P2, !PT ;  /* 0x0000000cb02f7c10 */ /* 0x000fe200097fe4ff */
[----:B------:R-:W4:Y:S01]  /*4560*/  LDG.E.U8 R104, desc[UR10][R52.64] ;  /* 0x0000000a34687981 */ /* 0x000f22000c1e1100 */
[----:B------:R-:W-:-:S03]  /*4570*/  IADD3.X R55, PT, PT, R182, UR12, RZ, P1, !PT ;  /* 0x0000000cb6377c10 */ /* 0x000fc60008ffe4ff */
[----:B------:R1:W4:Y:S01]  /*4580*/  LDG.E.U8 R227, desc[UR10][R46.64] ;  /* 0x0000000a2ee37981 */ /* 0x000322000c1e1100 */
[----:B0-----:R-:W-:-:S03]  /*4590*/  IADD3 R50, P1, PT, R187, UR5, RZ ;  /* 0x00000005bb327c10 */ /* 0x001fc6000ff3e0ff */
[----:B------:R0:W4:Y:S01]  /*45a0*/  LDG.E.U8 R234, desc[UR10][R54.64] ;  /* 0x0000000a36ea7981 */ /* 0x000122000c1e1100 */
[----:B------:R-:W-:-:S03]  /*45b0*/  IADD3.X R51, PT, PT, R186, UR12, RZ, P1, !PT ;  /* 0x0000000cba337c10 */ /* 0x000fc60008ffe4ff */
[----:B------:R0:W4:Y:S01]  /*45c0*/  LDG.E.U8 R119, desc[UR10][R48.64] ;  /* 0x0000000a30777981 */ /* 0x000122000c1e1100 */
[----:B-1----:R-:W-:Y:S02]  /*45d0*/  IADD3 R46, P1, PT, R191, UR5, RZ ;  /* 0x00000005bf2e7c10 */ /* 0x002fe4000ff3e0ff */
[----:B------:R-:W-:Y:S01]  /*45e0*/  IADD3 R56, P2, PT, R181, UR5, RZ ;  /* 0x00000005b5387c10 */ /* 0x000fe2000ff5e0ff */
[----:B------:R-:W4:Y:S01]  /*45f0*/  LDG.E.U8 R236, desc[UR10][R50.64] ;  /* 0x0000000a32ec7981 */ /* 0x000f22000c1e1100 */
[----:B------:R-:W-:Y:S02]  /*4600*/  IADD3.X R47, PT, PT, R190, UR12, RZ, P1, !PT ;  /* 0x0000000cbe2f7c10 */ /* 0x000fe40008ffe4ff */
[----:B0-----:R-:W-:Y:S01]  /*4610*/  IADD3 R54, P1, PT, R195, UR5, RZ ;  /* 0x00000005c3367c10 */ /* 0x001fe2000ff3e0ff */
[----:B------:R-:W4:Y:S01]  /*4620*/  LDG.E.U8 R228, desc[UR10][R44.64] ;  /* 0x0000000a2ce47981 */ /* 0x000f22000c1e1100 */
[----:B------:R-:W-:Y:S02]  /*4630*/  IADD3.X R57, PT, PT, R180, UR12, RZ, P2, !PT ;  /* 0x0000000cb4397c10 */ /* 0x000fe400097fe4ff */
[----:B------:R-:W-:Y:S01]  /*4640*/  IADD3.X R55, PT, PT, R194, UR12, RZ, P1, !PT ;  /* 0x0000000cc2377c10 */ /* 0x000fe20008ffe4ff */
[----:B------:R-:W4:Y:S01]  /*4650*/  LDG.E.U8 R238, desc[UR10][R46.64] ;  /* 0x0000000a2eee7981 */ /* 0x000f22000c1e1100 */
[----:B------:R-:W-:-:S02]  /*4660*/  IADD3 R52, P2, PT, R185, UR5, RZ ;  /* 0x00000005b9347c10 */ /* 0x000fc4000ff5e0ff */
[----:B------:R-:W-:Y:S01]  /*4670*/  IADD3 R58, P1, PT, R199, UR5, RZ ;  /* 0x00000005c73a7c10 */ /* 0x000fe2000ff3e0ff */
[----:B------:R0:W4:Y:S01]  /*4680*/  LDG.E.U8 R229, desc[UR10][R56.64] ;  /* 0x0000000a38e57981 */ /* 0x000122000c1e1100 */
[----:B------:R-:W-:Y:S02]  /*4690*/  IADD3.X R53, PT, PT, R184, UR12, RZ, P2, !PT ;  /* 0x0000000cb8357c10 */ /* 0x000fe400097fe4ff */
[----:B------:R-:W-:Y:S01]  /*46a0*/  IADD3.X R59, PT, PT, R198, UR12, RZ, P1, !PT ;  /* 0x0000000cc63b7c10 */ /* 0x000fe20008ffe4ff */
[----:B------:R-:W4:Y:S01]  /*46b0*/  LDG.E.U8 R54, desc[UR10][R54.64] ;  /* 0x0000000a36367981 */ /* 0x000f22000c1e1100 */
[----:B------:R-:W-:-:S03]  /*46c0*/  IADD3 R48, P2, PT, R189, UR5, RZ ;  /* 0x00000005bd307c10 */ /* 0x000fc6000ff5e0ff */
[----:B------:R-:W4:Y:S01]  /*46d0*/  LDG.E.U8 R235, desc[UR10][R52.64] ;  /* 0x0000000a34eb7981 */ /* 0x000f22000c1e1100 */
[----:B0-----:R-:W-:Y:S02]  /*46e0*/  IADD3 R56, P1, PT, R201, UR5, RZ ;  /* 0x00000005c9387c10 */ /* 0x001fe4000ff3e0ff */
[----:B------:R-:W-:Y:S01]  /*46f0*/  IADD3.X R49, PT, PT, R188, UR12, RZ, P2, !PT ;  /* 0x0000000cbc317c10 */ /* 0x000fe200097fe4ff */
[----:B------:R0:W4:Y:S01]  /*4700*/  LDG.E.U8 R242, desc[UR10][R58.64] ;  /* 0x0000000a3af27981 */ /* 0x000122000c1e1100 */
[----:B------:R-:W-:Y:S02]  /*4710*/  IADD3.X R57, PT, PT, R200, UR12, RZ, P1, !PT ;  /* 0x0000000cc8397c10 */ /* 0x000fe40008ffe4ff */
[----:B------:R-:W-:Y:S01]  /*4720*/  IADD3 R50, P1, PT, R203, UR5, RZ ;  /* 0x00000005cb327c10 */ /* 0x000fe2000ff3e0ff */
[----:B------:R1:W4:Y:S01]  /*4730*/  LDG.E.U8 R237, desc[UR10][R48.64] ;  /* 0x0000000a30ed7981 */ /* 0x000322000c1e1100 */
[----:B------:R-:W-:Y:S02]  /*4740*/  IADD3 R44, P2, PT, R193, UR5, RZ ;  /* 0x00000005c12c7c10 */ /* 0x000fe4000ff5e0ff */
[----:B------:R-:W-:Y:S01]  /*4750*/  IADD3.X R51, PT, PT, R202, UR12, RZ, P1, !PT ;  /* 0x0000000cca337c10 */ /* 0x000fe20008ffe4ff */
[----:B------:R-:W4:Y:S01]  /*4760*/  LDG.E.U8 R243, desc[UR10][R56.64] ;  /* 0x0000000a38f37981 */ /* 0x000f22000c1e1100 */
[----:B------:R-:W-:Y:S01]  /*4770*/  IADD3.X R45, PT, PT, R192, UR12, RZ, P2, !PT ;  /* 0x0000000cc02d7c10 */ /* 0x000fe200097fe4ff */
[----:B------:R-:W-:-:S02]  /*4780*/  IMAD.SHL.U32 R106, R106, 0x10, RZ ;  /* 0x000000106a6a7824 */ /* 0x000fc400078e00ff */
[----:B0-----:R0:W-:Y:S01]  /*4790*/  LDS R58, [R107+0x4000] ;  /* 0x004000006b3a7984 */ /* 0x0011e20000000800 */
[----:B-1----:R-:W-:-:S03]  /*47a0*/  IADD3 R48, P1, PT, R205, UR5, RZ ;  /* 0x00000005cd307c10 */ /* 0x002fc6000ff3e0ff */
[----:B------:R1:W4:Y:S01]  /*47b0*/  LDG.E.U8 R239, desc[UR10][R44.64] ;  /* 0x0000000a2cef7981 */ /* 0x000322000c1e1100 */
[----:B------:R-:W-:Y:S02]  /*47c0*/  IADD3.X R49, PT, PT, R204, UR12, RZ, P1, !PT ;  /* 0x0000000ccc317c10 */ /* 0x000fe40008ffe4ff */
[----:B------:R-:W-:Y:S01]  /*47d0*/  IADD3 R46, P1, PT, R207, UR5, RZ ;  /* 0x00000005cf2e7c10 */ /* 0x000fe2000ff3e0ff */
[----:B------:R-:W4:Y:S01]  /*47e0*/  LDG.E.U8 R50, desc[UR10][R50.64] ;  /* 0x0000000a32327981 */ /* 0x000f22000c1e1100 */
[----:B------:R-:W-:Y:S02]  /*47f0*/  IADD3 R52, P2, PT, R197, UR5, RZ ;  /* 0x00000005c5347c10 */ /* 0x000fe4000ff5e0ff */
[----:B------:R-:W-:Y:S01]  /*4800*/  IADD3.X R47, PT, PT, R206, UR12, RZ, P1, !PT ;  /* 0x0000000cce2f7c10 */ /* 0x000fe20008ffe4ff */
[----:B------:R-:W4:Y:S01]  /*4810*/  LDG.E.U8 R245, desc[UR10][R48.64] ;  /* 0x0000000a30f57981 */ /* 0x000f22000c1e1100 */
[----:B-1----:R-:W-:Y:S02]  /*4820*/  IADD3 R44, P1, PT, R209, UR5, RZ ;  /* 0x00000005d12c7c10 */ /* 0x002fe4000ff3e0ff */
[----:B------:R-:W-:Y:S01]  /*4830*/  IADD3.X R53, PT, PT, R196, UR12, RZ, P2, !PT ;  /* 0x0000000cc4357c10 */ /* 0x000fe200097fe4ff */
[----:B------:R-:W4:Y:S01]  /*4840*/  LDG.E.U8 R246, desc[UR10][R46.64] ;  /* 0x0000000a2ef67981 */ /* 0x000f22000c1e1100 */
[----:B------:R-:W-:-:S03]  /*4850*/  IADD3.X R45, PT, PT, R208, UR12, RZ, P1, !PT ;  /* 0x0000000cd02d7c10 */ /* 0x000fc60008ffe4ff */
[----:B------:R1:W4:Y:S04]  /*4860*/  LDG.E.U8 R241, desc[UR10][R52.64] ;  /* 0x0000000a34f17981 */ /* 0x000328000c1e1100 */
[----:B------:R0:W4:Y:S04]  /*4870*/  LDG.E.U8 R247, desc[UR10][R44.64] ;  /* 0x0000000a2cf77981 */ /* 0x000128000c1e1100 */
[----:B------:R-:W-:Y:S01]  /*4880*/  LDS R56, [R110+0x4000] ;  /* 0x004000006e387984 */ /* 0x000fe20000000800 */
[----:B-1----:R-:W-:-:S03]  /*4890*/  SHF.R.S32.HI R52, RZ, 0x2, R211 ;  /* 0x00000002ff347819 */ /* 0x002fc600000114d3 */
[----:B------:R-:W-:Y:S01]  /*48a0*/  LDS R57, [R109+0x4000] ;  /* 0x004000006d397984 */ /* 0x000fe20000000800 */
[C---:B0-----:R-:W-:Y:S02]  /*48b0*/  LOP3.LUT R44, R211.reuse, 0x10, RZ, 0xc0, !PT ;  /* 0x00000010d32c7812 */ /* 0x041fe400078ec0ff */
[----:B------:R-:W-:Y:S01]  /*48c0*/  SGXT R51, R52, 0x1 ;  /* 0x000000013433781a */ /* 0x000fe20000000200 */
[----:B------:R-:W-:Y:S01]  /*48d0*/  LDS R59, [R105+0x4000] ;  /* 0x00400000693b7984 */ /* 0x000fe20000000800 */
[----:B------:R-:W-:Y:S02]  /*48e0*/  LEA R47, R44, UR8, 0x7 ;  /* 0x000000082c2f7c11 */ /* 0x000fe4000f8e38ff */
[C---:B------:R-:W-:Y:S02]  /*48f0*/  LOP3.LUT R52, R211.reuse, 0x8, RZ, 0xc0, !PT ;  /* 0x00000008d3347812 */ /* 0x040fe400078ec0ff */
[----:B------:R-:W-:Y:S02]  /*4900*/  LOP3.LUT R45, R106, 0x140, RZ, 0xc0, !PT ;  /* 0x000001406a2d7812 */ /* 0x000fe400078ec0ff */
[----:B------:R-:W-:Y:S01]  /*4910*/  LOP3.LUT R44, R211, 0x3, RZ, 0xc0, !PT ;  /* 0x00000003d32c7812 */ /* 0x000fe200078ec0ff */
[----:B------:R-:W-:-:S04]  /*4920*/  IMAD.SHL.U32 R52, R52, 0x2, RZ ;  /* 0x0000000234347824 */ /* 0x000fc800078e00ff */
[C---:B------:R-:W-:Y:S02]  /*4930*/  IMAD R47, R44.reuse, 0x20, R47 ;  /* 0x000000202c2f7824 */ /* 0x040fe400078e022f */
[----:B------:R-:W-:Y:S01]  /*4940*/  IMAD R106, R44, 0x8, R45 ;  /* 0x000000082c6a7824 */ /* 0x000fe200078e022d */
[----:B------:R-:W-:Y:S02]  /*4950*/  LOP3.LUT R44, R211, 0xe0, RZ, 0xc0, !PT ;  /* 0x000000e0d32c7812 */ /* 0x000fe400078ec0ff */
[----:B------:R-:W-:-:S03]  /*4960*/  LOP3.LUT R51, R52, 0x90, R51, 0x78, !PT ;  /* 0x0000009034337812 */ /* 0x000fc600078e7833 */
[----:B------:R-:W-:-:S04]  /*4970*/  IMAD R44, R44, 0x8, R47 ;  /* 0x000000082c2c7824 */ /* 0x000fc800078e022f */
[----:B------:R-:W-:Y:S01]  /*4980*/  IMAD.IADD R244, R51, 0x1, R44 ;  /* 0x0000000133f47824 */ /* 0x000fe200078e022c */
[----:B------:R-:W-:-:S04]  /*4990*/  SHF.R.S32.HI R44, RZ, 0x7, R211 ;  /* 0x00000007ff2c7819 */ /* 0x000fc800000114d3 */
[----:B------:R-:W-:-:S04]  /*49a0*/  SGXT R44, R44, 0x1 ;  /* 0x000000012c2c781a */ /* 0x000fc80000000200 */
[----:B------:R-:W-:Y:S02]  /*49b0*/  LOP3.LUT R44, R44, 0x90, RZ, 0xc0, !PT ;  /* 0x000000902c2c7812 */ /* 0x000fe400078ec0ff */
[----:B------:R-:W-:Y:S02]  /*49c0*/  F2FP.SATFINITE.E4M3.F32.PACK_AB_MERGE_C R52, R112, R111, RZ ;  /* 0x0000006f7034723e */ /* 0x000fe400048070ff */
[--C-:B------:R-:W-:Y:S01]  /*49d0*/  LOP3.LUT R111, R44, 0x7f, R211.reuse, 0x78, !PT ;  /* 0x0000007f2c6f7812 */ /* 0x100fe200078e78d3 */
[----:B------:R-:W-:Y:S01]  /*49e0*/  BAR.SYNC.DEFER_BLOCKING 0x0 ;  /* 0x0000000000007b1d */ /* 0x000fe20000010000 */
[--C-:B------:R-:W-:Y:S02]  /*49f0*/  SHF.R.S32.HI R53, RZ, 0x1, R211.reuse ;  /* 0x00000001ff357819 */ /* 0x100fe400000114d3 */
[C---:B------:R-:W-:Y:S02]  /*4a00*/  LOP3.LUT R48, R211.reuse, 0x60, RZ, 0xc0, !PT ;  /* 0x00000060d3307812 */ /* 0x040fe400078ec0ff */
[----:B------:R-:W-:Y:S01]  /*4a10*/  SHF.R.S32.HI R45, RZ, 0x3, R211 ;  /* 0x00000003ff2d7819 */ /* 0x000fe200000114d3 */
[----:B------:R-:W-:Y:S01]  /*4a20*/  IMAD.SHL.U32 R46, R211, 0x40, RZ ;  /* 0x00000040d32e7824 */ /* 0x000fe200078e00ff */
[----:B------:R-:W-:-:S02]  /*4a30*/  SGXT R49, R53, 0x1 ;  /* 0x000000013531781a */ /* 0x000fc40000000200 */
[----:B------:R-:W-:Y:S02]  /*4a40*/  SHF.R.U32.HI R48, RZ, 0x1, R48 ;  /* 0x00000001ff307819 */ /* 0x000fe40000011630 */
[----:B------:R-:W-:Y:S02]  /*4a50*/  SGXT R45, R45, 0x1 ;  /* 0x000000012d2d781a */ /* 0x000fe40000000200 */
[----:B------:R-:W-:Y:S02]  /*4a60*/  LOP3.LUT R49, R48, 0xa0, R49, 0x78, !PT ;  /* 0x000000a030317812 */ /* 0x000fe400078e7831 */
[----:B------:R-:W-:Y:S02]  /*4a70*/  LOP3.LUT R46, R46, 0x740, RZ, 0xc0, !PT ;  /* 0x000007402e2e7812 */ /* 0x000fe400078ec0ff */
[----:B------:R-:W-:Y:S02]  /*4a80*/  LOP3.LUT R45, R45, 0xa0, RZ, 0xc0, !PT ;  /* 0x000000a02d2d7812 */ /* 0x000fe400078ec0ff */
[----:B------:R-:W-:-:S03]  /*4a90*/  IADD3 R240, PT, PT, R49, UR8, R46 ;  /* 0x0000000831f07c10 */ /* 0x000fc6000fffe02e */
[----:B------:R-:W-:Y:S01]  /*4aa0*/  IMAD.IADD R106, R45, 0x1, R106 ;  /* 0x000000012d6a7824 */ /* 0x000fe200078e026a */
[----:B------:R-:W-:Y:S02]  /*4ab0*/  F2FP.SATFINITE.E4M3.F32.PACK_AB_MERGE_C R53, R114, R113, RZ ;  /* 0x000000717235723e */ /* 0x000fe400048070ff */
[----:B------:R-:W-:Y:S02]  /*4ac0*/  F2FP.SATFINITE.E4M3.F32.PACK_AB_MERGE_C R115, R116, R115, RZ ;  /* 0x000000737473723e */ /* 0x000fe400048070ff */
[----:B------:R-:W-:Y:S02]  /*4ad0*/  F2FP.SATFINITE.E4M3.F32.PACK_AB_MERGE_C R55, R118, R117, RZ ;  /* 0x000000757637723e */ /* 0x000fe400048070ff */
[----:B------:R-:W-:Y:S02]  /*4ae0*/  F2FP.F16.E4M3.UNPACK_B R52, R52 ;  /* 0x00000034ff34723e */ /* 0x000fe400020006ff */
[----:B------:R-:W-:Y:S02]  /*4af0*/  F2FP.F16.E4M3.UNPACK_B R53, R53 ;  /* 0x00000035ff35723e */ /* 0x000fe400020006ff */
[----:B------:R-:W-:-:S02]  /*4b00*/  F2FP.F16.E4M3.UNPACK_B R55, R55 ;  /* 0x00000037ff37723e */ /* 0x000fc400020006ff */
        /* <DEDUP_REMOVED lines=12> */
[----:B----4-:R-:W-:Y:S04]  /*4bd0*/  STS.U8 [R111+UR8+0x4a00], R102 ;  /* 0x004a00666f007988 */ /* 0x010fe80008000008 */
        /* <DEDUP_REMOVED lines=9> */
[----:B------:R0:W-:Y:S04]  /*4c70*/  STS.U8 [R111+UR8+0x5800], R54 ;  /* 0x005800366f007988 */ /* 0x0001e80008000008 */
        /* <DEDUP_REMOVED lines=10> */
[----:B------:R-:W-:Y:S01]  /*4d20*/  BAR.SYNC.DEFER_BLOCKING 0x0 ;  /* 0x0000000000007b1d */ /* 0x000fe20000010000 */
[----:B0-----:R-:W-:-:S05]  /*4d30*/  F2FP.F16.E4M3.UNPACK_B R54, R115 ;  /* 0x00000073ff36723e */ /* 0x001fca00020006ff */
[----:B------:R-:W0:Y:S04]  /*4d40*/  LDSM.16.M88.4 R44, [R244+0x4000] ;  /* 0x00400000f42c783b */ /* 0x000e280000000200 */
[----:B------:R-:W-:Y:S01]  /*4d50*/  LDSM.16.M88.4 R48, [R244+0x5000] ;  /* 0x00500000f430783b */ /* 0x000fe20000000200 */
[----:B------:R-:W-:Y:S06]  /*4d60*/  BAR.SYNC.DEFER_BLOCKING 0x0 ;  /* 0x0000000000007b1d */ /* 0x000fec0000010000 */
[----:B------:R-:W-:Y:S02]  /*4d70*/  STSM.16.M88.4 [R240+0x4000], R52 ;  /* 0x00400034f0007844 */ /* 0x000fe40000000200 */
[----:B------:R-:W-:Y:S01]  /*4d80*/  BAR.SYNC.DEFER_BLOCKING 0x0 ;  /* 0x0000000000007b1d */ /* 0x000fe20000010000 */
[----:B------:R-:W-:Y:S01]  /*4d90*/  FADD R60, -R161, R226 ;  /* 0x000000e2a13c7221 */ /* 0x000fe20000000100 */
[----:B------:R-:W-:-:S03]  /*4da0*/  FADD R61, -R160, R225 ;  /* 0x000000e1a03d7221 */ /* 0x000fc60000000100 */
[----:B------:R-:W-:Y:S01]  /*4db0*/  FMUL R60, R60, 1.4426950216293334961 ;  /* 0x3fb8aa3b3c3c7820 */ /* 0x000fe20000400000 */
[----:B------:R-:W-:Y:S01]  /*4dc0*/  FMUL R61, R61, 1.4426950216293334961 ;  /* 0x3fb8aa3b3d3d7820 */ /* 0x000fe20000400000 */
[----:B------:R-:W1:Y:S04]  /*4dd0*/  LDS.64 R114, [R106+UR8+0x4000] ;  /* 0x004000086a727984 */ /* 0x000e680008000a00 */
[----:B------:R-:W2:Y:S04]  /*4de0*/  LDS.64 R118, [R106+UR8+0x4200] ;  /* 0x004200086a767984 */ /* 0x000ea80008000a00 */
[----:B------:R-:W3:Y:S04]  /*4df0*/  LDS.64 R112, [R107+UR8+0x4000] ;  /* 0x004000086b707984 */ /* 0x000ee80008000a00 */
[----:B------:R-:W4:Y:S01]  /*4e00*/  LDS.64 R116, [R107+UR8+0x4200] ;  /* 0x004200086b747984 */ /* 0x000f220008000a00 */
[----:B------:R-:W5:Y:S01]  /*4e10*/  MUFU.EX2 R60, R60 ;  /* 0x0000003c003c7308 */ /* 0x000f620000000800 */
[----:B0-----:R-:W-:-:S02]  /*4e20*/  F2FP.F16.E4M3.UNPACK_B R100, R44 ;  /* 0x0000002cff64723e */ /* 0x001fc400020006ff */
[----:B------:R-:W-:Y:S01]  /*4e30*/  F2FP.F16.E4M3.UNPACK_B R101, R45 ;  /* 0x0000002dff65723e */ /* 0x000fe200020006ff */
[----:B------:R-:W-:Y:S04]  /*4e40*/  LDS.64 R108, [R106+UR8+0x4600] ;  /* 0x004600086a6c7984 */ /* 0x000fe80008000a00 */
[----:B------:R-:W0:Y:S01]  /*4e50*/  MUFU.EX2 R61, R61 ;  /* 0x0000003d003d7308 */ /* 0x000e220000000800 */
[----:B------:R-:W-:Y:S01]  /*4e60*/  F2FP.F16.E4M3.UNPACK_B R110, R46 ;  /* 0x0000002eff6e723e */ /* 0x000fe200020006ff */
[----:B------:R-:W-:Y:S01]  /*4e70*/  LDS.64 R104, [R107+UR8+0x4600] ;  /* 0x004600086b687984 */ /* 0x000fe20008000a00 */
[C---:B-----5:R-:W-:Y:S01]  /*4e80*/  FMUL R84, R60.reuse, R84 ;  /* 0x000000543c547220 */ /* 0x060fe20000400000 */
[----:B------:R-:W-:Y:S01]  /*4e90*/  FMUL R85, R60, R85 ;  /* 0x000000553c557220 */ /* 0x000fe20000400000 */
[C---:B0-----:R-:W-:Y:S01]  /*4ea0*/  FMUL R86, R61.reuse, R86 ;  /* 0x000000563d567220 */ /* 0x041fe20000400000 */
[----:B------:R-:W-:Y:S01]  /*4eb0*/  FMUL R87, R61, R87 ;  /* 0x000000573d577220 */ /* 0x000fe20000400000 */
[----:B-1----:R-:W-:-:S02]  /*4ec0*/  IMAD.MOV.U32 R52, RZ, RZ, R114 ;  /* 0x000000ffff347224 */ /* 0x002fc400078e0072 */
[----:B--2---:R-:W-:Y:S02]  /*4ed0*/  IMAD.MOV.U32 R53, RZ, RZ, R118 ;  /* 0x000000ffff357224 */ /* 0x004fe400078e0076 */
[----:B---3--:R-:W-:Y:S02]  /*4ee0*/  IMAD.MOV.U32 R54, RZ, RZ, R112 ;  /* 0x000000ffff367224 */ /* 0x008fe400078e0070 */
[----:B----4-:R-:W-:Y:S02]  /*4ef0*/  IMAD.MOV.U32 R55, RZ, RZ, R116 ;  /* 0x000000ffff377224 */ /* 0x010fe400078e0074 */
[C---:B------:R-:W-:Y:S01]  /*4f00*/  FMUL R92, R60.reuse, R92 ;  /* 0x0000005c3c5c7220 */ /* 0x040fe20000400000 */
[----:B------:R-:W-:-:S04]  /*4f10*/  FMUL R93, R60, R93 ;  /* 0x0000005d3c5d7220 */ /* 0x000fc80000400000 */
[----:B------:R-:W-:Y:S01]  /*4f20*/  HMMA.16816.F32 R84, R52, R100, R84 ;  /* 0x000000643454723c */ /* 0x000fe20000001854 */
[C---:B------:R-:W-:Y:S01]  /*4f30*/  FMUL R94, R61.reuse, R94 ;  /* 0x0000005e3d5e7220 */ /* 0x040fe20000400000 */
[C---:B------:R-:W-:Y:S01]  /*4f40*/  FMUL R95, R61.reuse, R95 ;  /* 0x0000005f3d5f7220 */ /* 0x040fe20000400000 */
[----:B------:R-:W-:Y:S01]  /*4f50*/  F2FP.F16.E4M3.UNPACK_B R111, R47 ;  /* 0x0000002fff6f723e */ /* 0x000fe200020006ff */
[C---:B------:R-:W-:Y:S01]  /*4f60*/  FMUL R76, R60.reuse, R76 ;  /* 0x0000004c3c4c7220 */ /* 0x040fe20000400000 */
[C---:B------:R-:W-:Y:S01]  /*4f70*/  FMUL R77, R60.reuse, R77 ;  /* 0x0000004d3c4d7220 */ /* 0x040fe20000400000 */
[C---:B------:R-:W-:Y:S01]  /*4f80*/  FMUL R78, R61.reuse, R78 ;  /* 0x0000004e3d4e7220 */ /* 0x040fe20000400000 */
[C---:B------:R-:W-:Y:S01]  /*4f90*/  FMUL R79, R61.reuse, R79 ;  /* 0x0000004f3d4f7220 */ /* 0x040fe20000400000 */
[----:B------:R-:W-:Y:S01]  /*4fa0*/  F2FP.F16.E4M3.UNPACK_B R102, R48 ;  /* 0x00000030ff66723e */ /* 0x000fe200020006ff */
[C---:B------:R-:W-:Y:S01]  /*4fb0*/  FMUL R96, R60.reuse, R96 ;  /* 0x000000603c607220 */ /* 0x040fe20000400000 */
[----:B------:R-:W-:Y:S01]  /*4fc0*/  F2FP.F16.E4M3.UNPACK_B R103, R49 ;  /* 0x00000031ff67723e */ /* 0x000fe200020006ff */
[----:B------:R-:W-:Y:S01]  /*4fd0*/  FMUL R97, R60, R97 ;  /* 0x000000613c617220 */ /* 0x000fe20000400000 */
[C---:B------:R-:W-:Y:S01]  /*4fe0*/  FMUL R98, R61.reuse, R98 ;  /* 0x000000623d627220 */ /* 0x040fe20000400000 */
[----:B------:R-:W-:Y:S01]  /*4ff0*/  FMUL R99, R61, R99 ;  /* 0x000000633d637220 */ /* 0x000fe20000400000 */
[----:B------:R-:W-:-:S02]  /*5000*/  F2FP.F16.E4M3.UNPACK_B R62, R50 ;  /* 0x00000032ff3e723e */ /* 0x000fc400020006ff */
[----:B------:R-:W-:Y:S01]  /*5010*/  F2FP.F16.E4M3.UNPACK_B R63, R51 ;  /* 0x00000033ff3f723e */ /* 0x000fe200020006ff */
[----:B------:R-:W-:Y:S01]  /*5020*/  HMMA.16816.F32 R92, R52, R110, R92 ;  /* 0x0000006e345c723c */ /* 0x000fe2000000185c */
[----:B------:R-:W-:Y:S02]  /*5030*/  F2FP.F16.E4M3.UNPACK_B R66, R44.H1 ;  /* 0x0000002cff42723e */ /* 0x000fe400030006ff */
[----:B------:R-:W-:-:S05]  /*5040*/  F2FP.F16.E4M3.UNPACK_B R67, R45.H1 ;  /* 0x0000002dff43723e */ /* 0x000fca00030006ff */
[C---:B------:R-:W-:Y:S08]  /*5050*/  HMMA.16816.F32 R76, R52.reuse, R102, R76 ;  /* 0x00000066344c723c */ /* 0x040ff0000000184c */
[----:B------:R-:W-:Y:S01]  /*5060*/  HMMA.16816.F32 R96, R52, R62, R96 ;  /* 0x0000003e3460723c */ /* 0x000fe20000001860 */
[----:B------:R-:W-:Y:S02]  /*5070*/  IMAD.MOV.U32 R52, RZ, RZ, R115 ;  /* 0x000000ffff347224 */ /* 0x000fe400078e0073 */
[----:B------:R-:W-:-:S02]  /*5080*/  IMAD.MOV.U32 R53, RZ, RZ, R119 ;  /* 0x000000ffff357224 */ /* 0x000fc400078e0077 */
[----:B------:R-:W-:Y:S02]  /*5090*/  IMAD.MOV.U32 R54, RZ, RZ, R113 ;  /* 0x000000ffff367224 */ /* 0x000fe400078e0071 */
[----:B------:R-:W-:-:S07]  /*50a0*/  IMAD.MOV.U32 R55, RZ, RZ, R117 ;  /* 0x000000ffff377224 */ /* 0x000fce00078e0075 */
[----:B------:R-:W-:Y:S01]  /*50b0*/  HMMA.16816.F32 R84, R52, R66, R84 ;  /* 0x000000423454723c */ /* 0x000fe20000001854 */
[----:B------:R0:W1:Y:S04]  /*50c0*/  LDS.64 R54, [R106+UR8+0x4400] ;  /* 0x004400086a367984 */ /* 0x0000680008000a00 */
[----:B------:R2:W3:Y:S01]  /*50d0*/  LDS.64 R52, [R107+UR8+0x4400] ;  /* 0x004400086b347984 */ /* 0x0004e20008000a00 */
[----:B------:R-:W-:Y:S01]  /*50e0*/  FADD R112, -R155, R224 ;  /* 0x000000e09b707221 */ /* 0x000fe20000000100 */
[----:B------:R-:W-:-:S03]  /*50f0*/  FADD R114, -R154, R223 ;  /* 0x000000df9a727221 */ /* 0x000fc60000000100 */
[----:B------:R-:W-:Y:S01]  /*5100*/  FMUL R112, R112, 1.4426950216293334961 ;  /* 0x3fb8aa3b70707820 */ /* 0x000fe20000400000 */
[----:B------:R-:W-:-:S03]  /*5110*/  FMUL R114, R114, 1.4426950216293334961 ;  /* 0x3fb8aa3b72727820 */ /* 0x000fc60000400000 */
[----:B0-----:R-:W0:Y:S08]  /*5120*/  MUFU.EX2 R106, R112 ;  /* 0x00000070006a7308 */ /* 0x001e300000000800 */
[----:B--2---:R-:W2:Y:S01]  /*5130*/  MUFU.EX2 R107, R114 ;  /* 0x00000072006b7308 */ /* 0x004ea20000000800 */
[----:B------:R-:W-:Y:S01]  /*5140*/  F2FP.F16.E4M3.UNPACK_B R64, R46.H1 ;  /* 0x0000002eff40723e */ /* 0x000fe200030006ff */
[----:B------:R-:W-:Y:S01]  /*5150*/  IMAD.MOV.U32 R44, RZ, RZ, R115 ;  /* 0x000000ffff2c7224 */ /* 0x000fe200078e0073 */
[----:B------:R-:W-:Y:S01]  /*5160*/  F2FP.F16.E4M3.UNPACK_B R65, R47.H1 ;  /* 0x0000002fff41723e */ /* 0x000fe200030006ff */
[----:B------:R-:W-:Y:S01]  /*5170*/  IMAD.MOV.U32 R45, RZ, RZ, R119 ;  /* 0x000000ffff2d7224 */ /* 0x000fe200078e0077 */
[----:B------:R-:W-:Y:S01]  /*5180*/  F2FP.F16.E4M3.UNPACK_B R48, R48.H1 ;  /* 0x00000030ff30723e */ /* 0x000fe200030006ff */
[----:B------:R-:W-:Y:S01]  /*5190*/  IMAD.MOV.U32 R46, RZ, RZ, R113 ;  /* 0x000000ffff2e7224 */ /* 0x000fe200078e0071 */
[----:B------:R-:W-:Y:S01]  /*51a0*/  F2FP.F16.E4M3.UNPACK_B R49, R49.H1 ;  /* 0x00000031ff31723e */ /* 0x000fe200030006ff */
[----:B------:R-:W-:Y:S01]  /*51b0*/  IMAD.MOV.U32 R47, RZ, RZ, R117 ;  /* 0x000000ffff2f7224 */ /* 0x000fe200078e0075 */
[----:B------:R-:W-:-:S02]  /*51c0*/  F2FP.F16.E4M3.UNPACK_B R50, R50.H1 ;  /* 0x00000032ff32723e */ /* 0x000fc400030006ff */
[----:B------:R-:W-:Y:S01]  /*51d0*/  F2FP.F16.E4M3.UNPACK_B R51, R51.H1 ;  /* 0x00000033ff33723e */ /* 0x000fe200030006ff */
[C---:B0-----:R-:W-:Y:S01]  /*51e0*/  FMUL R72, R106.reuse, R72 ;  /* 0x000000486a487220 */ /* 0x041fe20000400000 */
[C---:B------:R-:W-:Y:S01]  /*51f0*/  FMUL R73, R106.reuse, R73 ;  /* 0x000000496a497220 */ /* 0x040fe20000400000 */
[C---:B------:R-:W-:Y:S01]  /*5200*/  FMUL R88, R106.reuse, R88 ;  /* 0x000000586a587220 */ /* 0x040fe20000400000 */
[C---:B------:R-:W-:Y:S01]  /*5210*/  HMMA.16816.F32 R92, R44.reuse, R64, R92 ;  /* 0x000000402c5c723c */ /* 0x040fe2000000185c */
[C---:B------:R-:W-:Y:S01]  /*5220*/  FMUL R89, R106.reuse, R89 ;  /* 0x000000596a597220 */ /* 0x040fe20000400000 */
[C---:B--2---:R-:W-:Y:S01]  /*5230*/  FMUL R74, R107.reuse, R74 ;  /* 0x0000004a6b4a7220 */ /* 0x044fe20000400000 */
[C---:B------:R-:W-:Y:S01]  /*5240*/  FMUL R75, R107.reuse, R75 ;  /* 0x0000004b6b4b7220 */ /* 0x040fe20000400000 */
[C---:B------:R-:W-:Y:S01]  /*5250*/  FMUL R90, R107.reuse, R90 ;  /* 0x0000005a6b5a7220 */ /* 0x040fe20000400000 */
[C---:B------:R-:W-:Y:S01]  /*5260*/  FMUL R91, R107.reuse, R91 ;  /* 0x0000005b6b5b7220 */ /* 0x040fe20000400000 */
[C---:B------:R-:W-:Y:S01]  /*5270*/  FMUL R68, R106.reuse, R68 ;  /* 0x000000446a447220 */ /* 0x040fe20000400000 */
[C---:B------:R-:W-:Y:S01]  /*5280*/  FMUL R69, R106.reuse, R69 ;  /* 0x000000456a457220 */ /* 0x040fe20000400000 */
[----:B------:R-:W-:Y:S01]  /*5290*/  HMMA.16816.F32 R76, R44, R48, R76 ;  /* 0x000000302c4c723c */ /* 0x000fe2000000184c */
[C---:B------:R-:W-:Y:S01]  /*52a0*/  FMUL R70, R107.reuse, R70 ;  /* 0x000000466b467220 */ /* 0x040fe20000400000 */
[C---:B------:R-:W-:Y:S01]  /*52b0*/  FMUL R71, R107.reuse, R71 ;  /* 0x000000476b477220 */ /* 0x040fe20000400000 */
[C---:B------:R-:W-:Y:S01]  /*52c0*/  FMUL R80, R106.reuse, R80 ;  /* 0x000000506a507220 */ /* 0x040fe20000400000 */
[----:B------:R-:W-:Y:S01]  /*52d0*/  FMUL R81, R106, R81 ;  /* 0x000000516a517220 */ /* 0x000fe20000400000 */
[C---:B------:R-:W-:Y:S01]  /*52e0*/  FMUL R82, R107.reuse, R82 ;  /* 0x000000526b527220 */ /* 0x040fe20000400000 */
[----:B------:R-:W-:-:S02]  /*52f0*/  FMUL R83, R107, R83 ;  /* 0x000000536b537220 */ /* 0x000fc40000400000 */
[----:B------:R-:W-:Y:S01]  /*5300*/  HMMA.16816.F32 R96, R44, R50, R96 ;  /* 0x000000322c60723c */ /* 0x000fe20000001860 */
[----:B-1----:R-:W-:Y:S02]  /*5310*/  IMAD.MOV.U32 R44, RZ, RZ, R54 ;  /* 0x000000ffff2c7224 */ /* 0x002fe400078e0036 */
[----:B------:R-:W-:Y:S02]  /*5320*/  IMAD.MOV.U32 R45, RZ, RZ, R108 ;  /* 0x000000ffff2d7224 */ /* 0x000fe400078e006c */
[----:B---3--:R-:W-:Y:S02]  /*5330*/  IMAD.MOV.U32 R46, RZ, RZ, R52 ;  /* 0x000000ffff2e7224 */ /* 0x008fe400078e0034 */
[----:B------:R-:W-:-:S07]  /*5340*/  IMAD.MOV.U32 R47, RZ, RZ, R104 ;  /* 0x000000ffff2f7224 */ /* 0x000fce00078e0068 */
[C---:B------:R-:W-:Y:S08]  /*5350*/  HMMA.16816.F32 R72, R44.reuse, R110, R72 ;  /* 0x0000006e2c48723c */ /* 0x040ff00000001848 */
[C---:B------:R-:W-:Y:S08]  /*5360*/  HMMA.16816.F32 R88, R44.reuse, R102, R88 ;  /* 0x000000662c58723c */ /* 0x040ff00000001858 */
[C---:B------:R-:W-:Y:S08]  /*5370*/  HMMA.16816.F32 R68, R44.reuse, R100, R68 ;  /* 0x000000642c44723c */ /* 0x040ff00000001844 */
[----:B------:R-:W-:Y:S01]  /*5380*/  HMMA.16816.F32 R80, R44, R62, R80 ;  /* 0x0000003e2c50723c */ /* 0x000fe20000001850 */
[----:B------:R-:W-:Y:S01]  /*5390*/  UIADD3 UR6, UP0, UPT, UR6, 0x20, URZ ;  /* 0x0000002006067890 */ /* 0x000fe2000ff1e0ff */
[----:B------:R-:W-:-:S02]  /*53a0*/  IMAD.MOV.U32 R44, RZ, RZ, R55 ;  /* 0x000000ffff2c7224 */ /* 0x000fc400078e0037 */
[----:B------:R-:W-:Y:S02]  /*53b0*/  IMAD.MOV.U32 R45, RZ, RZ, R109 ;  /* 0x000000ffff2d7224 */ /* 0x000fe400078e006d */
[----:B------:R-:W-:Y:S02]  /*53c0*/  IMAD.MOV.U32 R46, RZ, RZ, R53 ;  /* 0x000000ffff2e7224 */ /* 0x000fe400078e0035 */
[----:B------:R-:W-:Y:S01]  /*53d0*/  IMAD.MOV.U32 R47, RZ, RZ, R105 ;  /* 0x000000ffff2f7224 */ /* 0x000fe200078e0069 */
[----:B------:R-:W-:Y:S01]  /*53e0*/  UIADD3.X UR7, UPT, UPT, URZ, UR7, URZ, UP0, !UPT ;  /* 0x00000007ff077290 */ /* 0x000fe200087fe4ff */
[----:B------:R-:W-:-:S05]  /*53f0*/  ISETP.LE.U32.AND P1, PT, R220, UR6, PT ;  /* 0x00000006dc007c0c */ /* 0x000fca000bf23070 */
[C---:B------:R-:W-:Y:S08]  /*5400*/  HMMA.16816.F32 R68, R44.reuse, R66, R68 ;  /* 0x000000422c44723c */ /* 0x040ff00000001844 */
[C---:B------:R-:W-:Y:S08]  /*5410*/  HMMA.16816.F32 R72, R44.reuse, R64, R72 ;  /* 0x000000402c48723c */ /* 0x040ff00000001848 */
[C---:B------:R-:W-:Y:S08]  /*5420*/  HMMA.16816.F32 R88, R44.reuse, R48, R88 ;  /* 0x000000302c58723c */ /* 0x040ff00000001858 */
[----:B------:R-:W-:Y:S01]  /*5430*/  HMMA.16816.F32 R80, R44, R50, R80 ;  /* 0x000000322c50723c */ /* 0x000fe20000001850 */
[----:B------:R-:W-:-:S05]  /*5440*/  IMAD.U32 R44, RZ, RZ, UR7 ;  /* 0x00000007ff2c7e24 */ /* 0x000fca000f8e00ff */
[----:B------:R-:W-:Y:S01]  /*5450*/  ISETP.GE.U32.AND.EX P1, PT, R44, RZ, PT, P1 ;  /* 0x000000ff2c00720c */ /* 0x000fe20003f26110 */
[----:B------:R-:W-:Y:S01]  /*5460*/  FFMA2 R56, R230.F32x2.HI_LO, R106.F32x2.HI_LO, R56.F32x2.HI_LO ;  /* 0x0000006ae6387249 */ /* 0x000fe20000000038 */
[----:B------:R-:W-:Y:S01]  /*5470*/  ULEA UR5, UR14, UR5, 0x5 ;  /* 0x000000050e057291 */ /* 0x000fe2000f8e28ff */
[----:B------:R-:W-:Y:S01]  /*5480*/  FFMA2 R58, R232.F32x2.HI_LO, R60.F32x2.HI_LO, R58.F32x2.HI_LO ;  /* 0x0000003ce83a7249 */ /* 0x000fe2000000003a */
[----:B------:R-:W-:Y:S01]  /*5490*/  ULEA UR4, UR15, UR4, 0x5 ;  /* 0x000000040f047291 */ /* 0x000fe2000f8e28ff */
[----:B------:R-:W-:Y:S02]  /*54a0*/  IMAD.MOV.U32 R226, RZ, RZ, R161 ;  /* 0x000000ffffe27224 */ /* 0x000fe400078e00a1 */
[----:B------:R-:W-:Y:S02]  /*54b0*/  IMAD.MOV.U32 R225, RZ, RZ, R160 ;  /* 0x000000ffffe17224 */ /* 0x000fe400078e00a0 */
[----:B------:R-:W-:Y:S02]  /*54c0*/  IMAD.MOV.U32 R224, RZ, RZ, R155 ;  /* 0x000000ffffe07224 */ /* 0x000fe400078e009b */
[----:B------:R-:W-:-:S02]  /*54d0*/  IMAD.MOV.U32 R223, RZ, RZ, R154 ;  /* 0x000000ffffdf7224 */ /* 0x000fc400078e009a */
[----:B------:R-:W-:Y:S02]  /*54e0*/  IMAD.MOV.U32 R230, RZ, RZ, R56 ;  /* 0x000000ffffe67224 */ /* 0x000fe400078e0038 */
[----:B------:R-:W-:Y:S02]  /*54f0*/  IMAD.MOV.U32 R231, RZ, RZ, R57 ;  /* 0x000000ffffe77224 */ /* 0x000fe400078e0039 */
[----:B------:R-:W-:Y:S02]  /*5500*/  IMAD.MOV.U32 R232, RZ, RZ, R58 ;  /* 0x000000ffffe87224 */ /* 0x000fe400078e003a */
[----:B------:R-:W-:Y:S01]  /*5510*/  IMAD.MOV.U32 R233, RZ, RZ, R59 ;  /* 0x000000ffffe97224 */ /* 0x000fe200078e003b */
[----:B------:R-:W-:Y:S06]  /*5520*/  @!P1 BRA `(.L_x_1) ;  /* 0xffffffc800e09947 */ /* 0x000fec000383ffff */
.L_x_0:
[C---:B------:R-:W-:Y:S01]  /*5530*/  FSETP.GT.AND P1, PT, |R233|.reuse, 8.50705917302346158658e+37, PT ;  /* 0x7e800000e900780b */ /* 0x040fe20003f24200 */
[----:B------:R-:W-:Y:S01]  /*5540*/  IMAD.SHL.U32 R2, R0, 0x10, RZ ;  /* 0x0000001000027824 */ /* 0x000fe200078e00ff */
[C---:B------:R-:W-:Y:S01]  /*5550*/  FSETP.GEU.AND P2, PT, |R233|.reuse, 1.175494350822287508e-38, PT ;  /* 0x00800000e900780b */ /* 0x040fe20003f4e200 */
[C---:B------:R-:W-:Y:S01]  /*5560*/  FMUL R3, R233.reuse, 8388608 ;  /* 0x4b000000e9037820 */ /* 0x040fe20000400000 */
[----:B------:R-:W-:Y:S01]  /*5570*/  FSETP.GEU.AND P6, PT, R233, 1.175494350822287508e-38, PT ;  /* 0x00800000e900780b */ /* 0x000fe20003fce000 */
[----:B------:R-:W-:Y:S01]  /*5580*/  FMUL R4, R232, 8388608 ;  /* 0x4b000000e8047820 */ /* 0x000fe20000400000 */
[----:B------:R-:W-:Y:S01]  /*5590*/  LOP3.LUT R2, R2, 0x70, RZ, 0xc0, !PT ;  /* 0x0000007002027812 */ /* 0x000fe200078ec0ff */
[----:B------:R-:W-:Y:S01]  /*55a0*/  FMUL R11, R231, 8388608 ;  /* 0x4b000000e70b7820 */ /* 0x000fe20000400000 */
[----:B------:R-:W-:Y:S01]  /*55b0*/  FSEL R3, R3, R233, !P6 ;  /* 0x000000e903037208 */ /* 0x000fe20007000000 */
[----:B------:R-:W-:Y:S01]  /*55c0*/  BAR.SYNC.DEFER_BLOCKING 0x0 ;  /* 0x0000000000007b1d */ /* 0x000fe20000010000 */
[----:B------:R-:W-:Y:S01]  /*55d0*/  FSETP.GT.AND P0, PT, |R232|, 8.50705917302346158658e+37, PT ;  /* 0x7e800000e800780b */ /* 0x000fe20003f04200 */
[----:B------:R-:W-:Y:S01]  /*55e0*/  VIADD R2, R2, UR8 ;  /* 0x0000000802027c36 */ /* 0x000fe20008000000 */
[----:B------:R-:W-:Y:S01]  /*55f0*/  FSEL R8, RZ, -23, P6 ;  /* 0xc1b80000ff087808 */ /* 0x000fe20003000000 */
[----:B------:R-:W-:Y:S01]  /*5600*/  @P1 FMUL R233, R233, 0.25 ;  /* 0x3e800000e9e91820 */ /* 0x000fe20000400000 */
[----:B------:R-:W-:Y:S01]  /*5610*/  @P1 FMUL R99, R99, 0.25 ;  /* 0x3e80000063631820 */ /* 0x000fe20000400000 */
[----:B------:R-:W-:Y:S01]  /*5620*/  @P1 FMUL R98, R98, 0.25 ;  /* 0x3e80000062621820 */ /* 0x000fe20000400000 */
[----:B------:R-:W-:Y:S01]  /*5630*/  LEA.HI R213, R213, R2, RZ, 0x1f ;  /* 0x00000002d5d57211 */ /* 0x000fe200078ff8ff */
[----:B------:R-:W-:Y:S01]  /*5640*/  @!P2 FMUL R233, R233, 16777216 ;  /* 0x4b800000e9e9a820 */ /* 0x000fe20000400000 */
[----:B------:R-:W-:Y:S01]  /*5650*/  @P1 FMUL R79, R79, 0.25 ;  /* 0x3e8000004f4f1820 */ /* 0x000fe20000400000 */
[----:B------:R-:W-:Y:S01]  /*5660*/  @P1 FMUL R78, R78, 0.25 ;  /* 0x3e8000004e4e1820 */ /* 0x000fe20000400000 */
[----:B------:R-:W-:Y:S01]  /*5670*/  @P1 FMUL R95, R95, 0.25 ;  /* 0x3e8000005f5f1820 */ /* 0x000fe20000400000 */
[----:B------:R-:W0:Y:S01]  /*5680*/  MUFU.RCP R2, R233 ;  /* 0x000000e900027308 */ /* 0x000e220000001000 */
[----:B------:R-:W-:Y:S01]  /*5690*/  @P1 FMUL R94, R94, 0.25 ;  /* 0x3e8000005e5e1820 */ /* 0x000fe20000400000 */
[----:B------:R-:W-:Y:S01]  /*56a0*/  @P1 FMUL R87, R87, 0.25 ;  /* 0x3e80000057571820 */ /* 0x000fe20000400000 */
[----:B------:R-:W-:Y:S01]  /*56b0*/  @P1 FMUL R86, R86, 0.25 ;  /* 0x3e80000056561820 */ /* 0x000fe20000400000 */
[----:B------:R-:W-:Y:S01]  /*56c0*/  FSETP.GEU.AND P1, PT, R232, 1.175494350822287508e-38, PT ;  /* 0x00800000e800780b */ /* 0x000fe20003f2e000 */
[----:B------:R-:W-:Y:S01]  /*56d0*/  @!P2 FMUL R99, R99, 16777216 ;  /* 0x4b8000006363a820 */ /* 0x000fe20000400000 */
[----:B------:R-:W-:Y:S01]  /*56e0*/  @!P2 FMUL R98, R98, 16777216 ;  /* 0x4b8000006262a820 */ /* 0x000fe20000400000 */
[----:B------:R-:W-:Y:S01]  /*56f0*/  @!P2 FMUL R79, R79, 16777216 ;  /* 0x4b8000004f4fa820 */ /* 0x000fe20000400000 */
[----:B------:R-:W-:Y:S01]  /*5700*/  @!P2 FMUL R78, R78, 16777216 ;  /* 0x4b8000004e4ea820 */ /* 0x000fe20000400000 */
[----:B------:R-:W-:Y:S01]  /*5710*/  @!P2 FMUL R95, R95, 16777216 ;  /* 0x4b8000005f5fa820 */ /* 0x000fe20000400000 */
[----:B------:R-:W-:Y:S01]  /*5720*/  @!P2 FMUL R94, R94, 16777216 ;  /* 0x4b8000005e5ea820 */ /* 0x000fe20000400000 */
[----:B------:R-:W-:Y:S01]  /*5730*/  @!P2 FMUL R87, R87, 16777216 ;  /* 0x4b8000005757a820 */ /* 0x000fe20000400000 */
[----:B------:R-:W-:Y:S01]  /*5740*/  @!P2 FMUL R86, R86, 16777216 ;  /* 0x4b8000005656a820 */ /* 0x000fe20000400000 */
[----:B------:R-:W-:Y:S01]  /*5750*/  FSEL R4, R4, R232, !P1 ;  /* 0x000000e804047208 */ /* 0x000fe20004800000 */
[----:B------:R-:W-:Y:S01]  /*5760*/  @P0 FMUL R97, R97, 0.25 ;  /* 0x3e80000061610820 */ /* 0x000fe20000400000 */
[C---:B------:R-:W-:Y:S01]  /*5770*/  FSETP.GEU.AND P2, PT, |R232|.reuse, 1.175494350822287508e-38, PT ;  /* 0x00800000e800780b */ /* 0x040fe20003f4e200 */
[----:B------:R-:W-:Y:S01]  /*5780*/  @P0 FMUL R232, R232, 0.25 ;  /* 0x3e800000e8e80820 */ /* 0x000fe20000400000 */
[C---:B0-----:R-:W-:Y:S01]  /*5790*/  FMUL R32, R2.reuse, R99 ;  /* 0x0000006302207220 */ /* 0x041fe20000400000 */
[C---:B------:R-:W-:Y:S01]  /*57a0*/  FMUL R33, R2.reuse, R98 ;  /* 0x0000006202217220 */ /* 0x040fe20000400000 */
[C---:B------:R-:W-:Y:S01]  /*57b0*/  FMUL R36, R2.reuse, R79 ;  /* 0x0000004f02247220 */ /* 0x040fe20000400000 */
[C---:B------:R-:W-:Y:S01]  /*57c0*/  FMUL R37, R2.reuse, R78 ;  /* 0x0000004e02257220 */ /* 0x040fe20000400000 */
[C---:B------:R-:W-:Y:S01]  /*57d0*/  FMUL R40, R2.reuse, R95 ;  /* 0x0000005f02287220 */ /* 0x040fe20000400000 */
[C---:B------:R-:W-:Y:S01]  /*57e0*/  FMUL R41, R2.reuse, R94 ;  /* 0x0000005e02297220 */ /* 0x040fe20000400000 */
[C---:B------:R-:W-:Y:S01]  /*57f0*/  FMUL R44, R2.reuse, R87 ;  /* 0x00000057022c7220 */ /* 0x040fe20000400000 */
[----:B------:R-:W-:Y:S01]  /*5800*/  FMUL R45, R2, R86 ;  /* 0x00000056022d7220 */ /* 0x000fe20000400000 */
[----:B------:R-:W-:-:S02]  /*5810*/  VIADD R2, R4, 0xc0cafb0d ;  /* 0xc0cafb0d04027836 */ /* 0x000fc40000000000 */
[----:B------:R-:W-:Y:S01]  /*5820*/  @P0 FMUL R96, R96, 0.25 ;  /* 0x3e80000060600820 */ /* 0x000fe20000400000 */
[----:B------:R-:W-:Y:S01]  /*5830*/  @P0 FMUL R77, R77, 0.25 ;  /* 0x3e8000004d4d0820 */ /* 0x000fe20000400000 */
[----:B------:R-:W-:Y:S01]  /*5840*/  @P0 FMUL R76, R76, 0.25 ;  /* 0x3e8000004c4c0820 */ /* 0x000fe20000400000 */
[----:B------:R-:W-:Y:S01]  /*5850*/  @P0 FMUL R93, R93, 0.25 ;  /* 0x3e8000005d5d0820 */ /* 0x000fe20000400000 */
[----:B------:R-:W-:Y:S01]  /*5860*/  LOP3.LUT R9, R2, 0xff800000, RZ, 0xc0, !PT ;  /* 0xff80000002097812 */ /* 0x000fe200078ec0ff */
[----:B------:R-:W-:Y:S01]  /*5870*/  @P0 FMUL R92, R92, 0.25 ;  /* 0x3e8000005c5c0820 */ /* 0x000fe20000400000 */
[----:B------:R-:W-:Y:S01]  /*5880*/  @P0 FMUL R85, R85, 0.25 ;  /* 0x3e80000055550820 */ /* 0x000fe20000400000 */
[----:B------:R-:W-:Y:S01]  /*5890*/  @P0 FMUL R84, R84, 0.25 ;  /* 0x3e80000054540820 */ /* 0x000fe20000400000 */
[----:B------:R-:W-:Y:S01]  /*58a0*/  FSETP.GT.AND P0, PT, |R230|, 8.50705917302346158658e+37, PT ;  /* 0x7e800000e600780b */ /* 0x000fe20003f04200 */
[----:B------:R-:W-:Y:S01]  /*58b0*/  @!P2 FMUL R232, R232, 16777216 ;  /* 0x4b800000e8e8a820 */ /* 0x000fe20000400000 */
[----:B------:R-:W-:Y:S01]  /*58c0*/  FSEL R7, RZ, -23, P1 ;  /* 0xc1b80000ff077808 */ /* 0x000fe20000800000 */
[----:B------:R-:W-:Y:S01]  /*58d0*/  @!P2 FMUL R97, R97, 16777216 ;  /* 0x4b8000006161a820 */ /* 0x000fe20000400000 */
[----:B------:R-:W-:Y:S01]  /*58e0*/  I2FP.F32.S32 R6, R9 ;  /* 0x0000000900067245 */ /* 0x000fe20000201400 */
[----:B------:R-:W-:Y:S01]  /*58f0*/  @!P2 FMUL R96, R96, 16777216 ;  /* 0x4b8000006060a820 */ /* 0x000fe20000400000 */
[----:B------:R-:W-:Y:S01]  /*5900*/  @!P2 FMUL R77, R77, 16777216 ;  /* 0x4b8000004d4da820 */ /* 0x000fe20000400000 */
[----:B------:R-:W-:Y:S01]  /*5910*/  @!P2 FMUL R76, R76, 16777216 ;  /* 0x4b8000004c4ca820 */ /* 0x000fe20000400000 */
[----:B------:R-:W-:Y:S01]  /*5920*/  @!P2 FMUL R93, R93, 16777216 ;  /* 0x4b8000005d5da820 */ /* 0x000fe20000400000 */
[----:B------:R-:W-:Y:S01]  /*5930*/  @!P2 FMUL R92, R92, 16777216 ;  /* 0x4b8000005c5ca820 */ /* 0x000fe20000400000 */
[----:B------:R-:W-:Y:S01]  /*5940*/  @!P2 FMUL R85, R85, 16777216 ;  /* 0x4b8000005555a820 */ /* 0x000fe20000400000 */
[----:B------:R-:W-:Y:S01]  /*5950*/  @!P2 FMUL R84, R84, 16777216 ;  /* 0x4b8000005454a820 */ /* 0x000fe20000400000 */
[----:B------:R-:W-:Y:S01]  /*5960*/  FSETP.GEU.AND P2, PT, |R230|, 1.175494350822287508e-38, PT ;  /* 0x00800000e600780b */ /* 0x000fe20003f4e200 */
[----:B------:R-:W-:Y:S01]  /*5970*/  FFMA.FTZ R7, R6, 1.1920928955078125e-07, R7 ;  /* 0x3400000006077823 */ /* 0x000fe20000010007 */
[----:B------:R-:W-:Y:S01]  /*5980*/  FSETP.GT.AND P6, PT, |R231|, 8.50705917302346158658e+37, PT ;  /* 0x7e800000e700780b */ /* 0x000fe20003fc4200 */
[C---:B------:R-:W-:Y:S01]  /*5990*/  FMUL R6, R230.reuse, 8388608 ;  /* 0x4b000000e6067820 */ /* 0x040fe20000400000 */
[----:B------:R-:W-:Y:S01]  /*59a0*/  FSETP.GEU.AND P1, PT, R230, 1.175494350822287508e-38, PT ;  /* 0x00800000e600780b */ /* 0x000fe20003f2e000 */
[----:B------:R-:W-:Y:S01]  /*59b0*/  VIADD R5, R3, 0xc0cafb0d ;  /* 0xc0cafb0d03057836 */ /* 0x000fe20000000000 */
[C---:B------:R-:W-:Y:S01]  /*59c0*/  FSETP.GEU.AND P4, PT, |R231|.reuse, 1.175494350822287508e-38, PT ;  /* 0x00800000e700780b */ /* 0x040fe20003f8e200 */
[----:B------:R-:W0:Y:S01]  /*59d0*/  MUFU.RCP R12, R232 ;  /* 0x000000e8000c7308 */ /* 0x000e220000001000 */
[----:B------:R-:W-:Y:S01]  /*59e0*/  FSEL R6, R6, R230, !P1 ;  /* 0x000000e606067208 */ /* 0x000fe20004800000 */
[----:B------:R-:W-:Y:S01]  /*59f0*/  @P0 FMUL R230, R230, 0.25 ;  /* 0x3e800000e6e60820 */ /* 0x000fe20000400000 */
[----:B------:R-:W-:Y:S01]  /*5a00*/  FSETP.GEU.AND P3, PT, R231, 1.175494350822287508e-38, PT ;  /* 0x00800000e700780b */ /* 0x000fe20003f6e000 */
[----:B------:R-:W-:Y:S01]  /*5a10*/  @P0 FMUL R81, R81, 0.25 ;  /* 0x3e80000051510820 */ /* 0x000fe20000400000 */
[----:B------:R-:W-:Y:S01]  /*5a20*/  LOP3.LUT R10, R5, 0xff800000, RZ, 0xc0, !PT ;  /* 0xff800000050a7812 */ /* 0x000fe200078ec0ff */
[----:B------:R-:W-:Y:S01]  /*5a30*/  @!P2 FMUL R230, R230, 16777216 ;  /* 0x4b800000e6e6a820 */ /* 0x000fe20000400000 */
[----:B------:R-:W-:Y:S01]  /*5a40*/  FSEL R2, R11, R231, !P3 ;  /* 0x000000e70b027208 */ /* 0x000fe20005800000 */
[----:B------:R-:W-:Y:S01]  /*5a50*/  @P6 FMUL R231, R231, 0.25 ;  /* 0x3e800000e7e76820 */ /* 0x000fe20000400000 */
[----:B------:R-:W-:Y:S01]  /*5a60*/  I2FP.F32.S32 R5, R10 ;  /* 0x0000000a00057245 */ /* 0x000fe20000201400 */
[----:B------:R-:W1:Y:S01]  /*5a70*/  MUFU.RCP R18, R230 ;  /* 0x000000e600127308 */ /* 0x000e620000001000 */
[----:B------:R-:W-:Y:S01]  /*5a80*/  @P0 FMUL R80, R80, 0.25 ;  /* 0x3e80000050500820 */ /* 0x000fe20000400000 */
[----:B------:R-:W-:Y:S01]  /*5a90*/  @!P4 FMUL R231, R231, 16777216 ;  /* 0x4b800000e7e7c820 */ /* 0x000fe20000400000 */
[----:B------:R-:W-:Y:S01]  /*5aa0*/  @P0 FMUL R89, R89, 0.25 ;  /* 0x3e80000059590820 */ /* 0x000fe20000400000 */
[----:B------:R-:W-:Y:S01]  /*5ab0*/  FFMA.FTZ R8, R5, 1.1920928955078125e-07, R8 ;  /* 0x3400000005087823 */ /* 0x000fe20000010008 */
[----:B------:R-:W-:Y:S01]  /*5ac0*/  @P0 FMUL R88, R88, 0.25 ;  /* 0x3e80000058580820 */ /* 0x000fe20000400000 */
[----:B------:R-:W-:Y:S01]  /*5ad0*/  @P0 FMUL R73, R73, 0.25 ;  /* 0x3e80000049490820 */ /* 0x000fe20000400000 */
[----:B------:R-:W-:Y:S01]  /*5ae0*/  @P0 FMUL R72, R72, 0.25 ;  /* 0x3e80000048480820 */ /* 0x000fe20000400000 */
[----:B------:R-:W2:Y:S01]  /*5af0*/  MUFU.RCP R5, R231 ;  /* 0x000000e700057308 */ /* 0x000ea20000001000 */
[----:B------:R-:W-:Y:S01]  /*5b00*/  @P0 FMUL R69, R69, 0.25 ;  /* 0x3e80000045450820 */ /* 0x000fe20000400000 */
        /* <DEDUP_REMOVED lines=9> */
[----:B------:R-:W-:Y:S01]  /*5ba0*/  @!P2 FMUL R81, R81, 16777216 ;  /* 0x4b8000005151a820 */ /* 0x000fe20000400000 */
[----:B------:R-:W-:Y:S01]  /*5bb0*/  @!P2 FMUL R80, R80, 16777216 ;  /* 0x4b8000005050a820 */ /* 0x000fe20000400000 */
[----:B------:R-:W-:Y:S01]  /*5bc0*/  @!P2 FMUL R89, R89, 16777216 ;  /* 0x4b8000005959a820 */ /* 0x000fe20000400000 */
[----:B------:R-:W-:Y:S01]  /*5bd0*/  @!P2 FMUL R88, R88, 16777216 ;  /* 0x4b8000005858a820 */ /* 0x000fe20000400000 */
[----:B------:R-:W-:Y:S01]  /*5be0*/  @!P2 FMUL R73, R73, 16777216 ;  /* 0x4b8000004949a820 */ /* 0x000fe20000400000 */
[----:B------:R-:W-:Y:S01]  /*5bf0*/  @!P2 FMUL R72, R72, 16777216 ;  /* 0x4b8000004848a820 */ /* 0x000fe20000400000 */
[----:B------:R-:W-:Y:S01]  /*5c00*/  @!P2 FMUL R69, R69, 16777216 ;  /* 0x4b8000004545a820 */ /* 0x000fe20000400000 */
[----:B------:R-:W-:Y:S01]  /*5c10*/  @P6 FMUL R83, R83, 0.25 ;  /* 0x3e80000053536820 */ /* 0x000fe20000400000 */
[----:B------:R-:W-:Y:S01]  /*5c20*/  @P6 FMUL R82, R82, 0.25 ;  /* 0x3e80000052526820 */ /* 0x000fe20000400000 */
[----:B------:R-:W-:Y:S01]  /*5c30*/  @P6 FMUL R91, R91, 0.25 ;  /* 0x3e8000005b5b6820 */ /* 0x000fe20000400000 */
[----:B------:R-:W-:Y:S01]  /*5c40*/  @P6 FMUL R90, R90, 0.25 ;  /* 0x3e8000005a5a6820 */ /* 0x000fe20000400000 */
[----:B------:R-:W-:Y:S01]  /*5c50*/  @P6 FMUL R75, R75, 0.25 ;  /* 0x3e8000004b4b6820 */ /* 0x000fe20000400000 */
[----:B------:R-:W-:Y:S01]  /*5c60*/  @P6 FMUL R74, R74, 0.25 ;  /* 0x3e8000004a4a6820 */ /* 0x000fe20000400000 */
[----:B------:R-:W-:Y:S01]  /*5c70*/  @P6 FMUL R71, R71, 0.25 ;  /* 0x3e80000047476820 */ /* 0x000fe20000400000 */
[----:B------:R-:W-:Y:S01]  /*5c80*/  @P6 FMUL R70, R70, 0.25 ;  /* 0x3e80000046466820 */ /* 0x000fe20000400000 */
[----:B------:R-:W-:-:S02]  /*5c90*/  VIADD R11, R6, 0xc0cafb0d ;  /* 0xc0cafb0d060b7836 */ /* 0x000fc40000000000 */
[----:B------:R-:W-:Y:S01]  /*5ca0*/  @!P2 FMUL R68, R68, 16777216 ;  /* 0x4b8000004444a820 */ /* 0x000fe20000400000 */
[----:B------:R-:W-:Y:S02]  /*5cb0*/  VIADD R12, R2, 0xc0cafb0d ;  /* 0xc0cafb0d020c7836 */ /* 0x000fe40000000000 */
[C---:B-1----:R-:W-:Y:S01]  /*5cc0*/  FMUL R19, R18.reuse, R81 ;  /* 0x0000005112137220 */ /* 0x042fe20000400000 */
        /* <DEDUP_REMOVED lines=14> */
[----:B------:R-:W-:Y:S01]  /*5db0*/  FMUL R18, R18, R68 ;  /* 0x0000004412127220 */ /* 0x000fe20000400000 */
[----:B------:R-:W-:Y:S01]  /*5dc0*/  LOP3.LUT R11, R11, 0xff800000, RZ, 0xc0, !PT ;  /* 0xff8000000b0b7812 */ /* 0x000fe200078ec0ff */
[C---:B--2---:R-:W-:Y:S01]  /*5dd0*/  FMUL R16, R5.reuse, R83 ;  /* 0x0000005305107220 */ /* 0x044fe20000400000 */
[----:B------:R-:W-:Y:S01]  /*5de0*/  LOP3.LUT R15, R12, 0xff800000, RZ, 0xc0, !PT ;  /* 0xff8000000c0f7812 */ /* 0x000fe200078ec0ff */
[C---:B------:R-:W-:Y:S01]  /*5df0*/  FMUL R17, R5.reuse, R82 ;  /* 0x0000005205117220 */ /* 0x040fe20000400000 */
[----:B------:R-:W-:Y:S01]  /*5e00*/  F2FP.SATFINITE.E4M3.F32.PACK_AB_MERGE_C R46, R46, R47, RZ ;  /* 0x0000002f2e2e723e */ /* 0x000fe200048070ff */
        /* <DEDUP_REMOVED lines=10> */
[----:B------:R-:W-:Y:S01]  /*5eb0*/  FMUL R30, R5, R70 ;  /* 0x00000046051e7220 */ /* 0x000fe20000400000 */
[----:B------:R-:W-:Y:S01]  /*5ec0*/  FSEL R13, RZ, -23, P3 ;  /* 0xc1b80000ff0d7808 */ /* 0x000fe20001800000 */
[----:B------:R-:W-:Y:S01]  /*5ed0*/  IMAD.IADD R9, R4, 0x1, -R9 ;  /* 0x0000000104097824 */ /* 0x000fe200078e0a09 */
[----:B------:R-:W-:Y:S01]  /*5ee0*/  FSEL R5, RZ, -23, P1 ;  /* 0xc1b80000ff057808 */ /* 0x000fe20000800000 */
[----:B------:R-:W-:Y:S01]  /*5ef0*/  IMAD.IADD R10, R3, 0x1, -R10 ;  /* 0x00000001030a7824 */ /* 0x000fe200078e0a0a */
[----:B------:R-:W-:Y:S01]  /*5f00*/  I2FP.F32.S32 R12, R11 ;  /* 0x0000000b000c7245 */ /* 0x000fe20000201400 */
[----:B------:R-:W-:Y:S01]  /*5f10*/  FADD R9, R9, -1 ;  /* 0xbf80000009097421 */ /* 0x000fe20000000000 */
[----:B------:R-:W-:Y:S01]  /*5f20*/  I2FP.F32.S32 R14, R15 ;  /* 0x0000000f000e7245 */ /* 0x000fe20000201400 */
[----:B------:R-:W-:Y:S01]  /*5f30*/  FADD R10, R10, -1 ;  /* 0xbf8000000a0a7421 */ /* 0x000fe20000000000 */
[----:B------:R-:W-:Y:S01]  /*5f40*/  F2FP.SATFINITE.E4M3.F32.PACK_AB_MERGE_C R18, R31, R18, RZ ;  /* 0x000000121f12723e */ /* 0x000fe200048070ff */
[----:B------:R-:W-:Y:S01]  /*5f50*/  FFMA.FTZ R12, R12, 1.1920928955078125e-07, R5 ;  /* 0x340000000c0c7823 */ /* 0x000fe20000010005 */
[----:B------:R-:W-:Y:S01]  /*5f60*/  F2FP.SATFINITE.E4M3.F32.PACK_AB_MERGE_C R27, R27, R28, RZ ;  /* 0x0000001c1b1b723e */ /* 0x000fe200048070ff */
[----:B------:R-:W-:Y:S01]  /*5f70*/  FFMA.FTZ R13, R14, 1.1920928955078125e-07, R13 ;  /* 0x340000000e0d7823 */ /* 0x000fe2000001000d */
[----:B------:R-:W-:Y:S01]  /*5f80*/  F2FP.SATFINITE.E4M3.F32.PACK_AB_MERGE_C R23, R23, R24, RZ ;  /* 0x000000181717723e */ /* 0x000fe200048070ff */
[----:B------:R-:W-:Y:S01]  /*5f90*/  IMAD.IADD R11, R6, 0x1, -R11 ;  /* 0x00000001060b7824 */ /* 0x000fe200078e0a0b */
[----:B------:R-:W-:Y:S01]  /*5fa0*/  F2FP.SATFINITE.E4M3.F32.PACK_AB_MERGE_C R32, R32, R33, RZ ;  /* 0x000000212020723e */ /* 0x000fe200048070ff */
[----:B------:R-:W-:Y:S01]  /*5fb0*/  IMAD.IADD R15, R2, 0x1, -R15 ;  /* 0x00000001020f7824 */ /* 0x000fe200078e0a0f */
[----:B------:R-:W-:Y:S01]  /*5fc0*/  LOP3.LUT R46, R46, 0xffff, RZ, 0xc0, !PT ;  /* 0x0000ffff2e2e7812 */ /* 0x000fe200078ec0ff */
[----:B------:R-:W-:Y:S01]  /*5fd0*/  FADD R11, R11, -1 ;  /* 0xbf8000000b0b7421 */ /* 0x000fe20000000000 */
[----:B------:R-:W-:Y:S01]  /*5fe0*/  LOP3.LUT R44, R44, 0xffff, RZ, 0xc0, !PT ;  /* 0x0000ffff2c2c7812 */ /* 0x000fe200078ec0ff */
[----:B------:R-:W-:Y:S01]  /*5ff0*/  FADD R15, R15, -1 ;  /* 0xbf8000000f0f7421 */ /* 0x000fe20000000000 */
[----:B------:R-:W-:Y:S01]  /*6000*/  LOP3.LUT R31, R42, 0xffff, RZ, 0xc0, !PT ;  /* 0x0000ffff2a1f7812 */ /* 0x000fe200078ec0ff */
[----:B------:R-:W0:Y:S01]  /*6010*/  LDCU.64 UR4, c[0x0][0x3e0] ;  /* 0x00007c00ff0477ac */ /* 0x000e220008000a00 */
[----:B------:R-:W-:Y:S01]  /*6020*/  LOP3.LUT R33, R40, 0xffff, RZ, 0xc0, !PT ;  /* 0x0000ffff28217812 */ /* 0x000fe200078ec0ff */
[----:B------:R-:W1:Y:S01]  /*6030*/  LDC.64 R68, c[0x0][0x398] ;  /* 0x0000e600ff447b82 */ /* 0x000e620000000a00 */
[----:B------:R-:W-:-:S02]  /*6040*/  LOP3.LUT R37, R38, 0xffff, RZ, 0xc0, !PT ;  /* 0x0000ffff26257812 */ /* 0x000fc400078ec0ff */
[----:B------:R-:W-:Y:S02]  /*6050*/  LOP3.LUT R41, R36, 0xffff, RZ, 0xc0, !PT ;  /* 0x0000ffff24297812 */ /* 0x000fe400078ec0ff */
[----:B------:R-:W-:Y:S02]  /*6060*/  F2FP.SATFINITE.E4M3.F32.PACK_AB_MERGE_C R21, R21, R22, RZ ;  /* 0x000000161515723e */ /* 0x000fe400048070ff */
[----:B------:R-:W-:Y:S01]  /*6070*/  LOP3.LUT R28, R18, 0xffff, RZ, 0xc0, !PT ;  /* 0x0000ffff121c7812 */ /* 0x000fe200078ec0ff */
[----:B------:R-:W2:Y:S01]  /*6080*/  LDC R36, c[0x0][0x3e8] ;  /* 0x0000fa00ff247b82 */ /* 0x000ea20000000800 */
[----:B------:R-:W-:Y:S02]  /*6090*/  LOP3.LUT R43, R27, 0xffff, RZ, 0xc0, !PT ;  /* 0x0000ffff1b2b7812 */ /* 0x000fe400078ec0ff */
[----:B------:R-:W-:Y:S02]  /*60a0*/  LOP3.LUT R45, R23, 0xffff, RZ, 0xc0, !PT ;  /* 0x0000ffff172d7812 */ /* 0x000fe400078ec0ff */
[----:B------:R-:W-:-:S02]  /*60b0*/  F2FP.SATFINITE.E4M3.F32.PACK_AB_MERGE_C R25, R25, R26, RZ ;  /* 0x0000001a1919723e */ /* 0x000fc400048070ff */
[----:B------:R-:W-:Y:S01]  /*60c0*/  F2FP.SATFINITE.E4M3.F32.PACK_AB_MERGE_C R22, R16, R17, RZ ;  /* 0x000000111016723e */ /* 0x000fe200048070ff */
[----:B0-----:R-:W-:Y:S01]  /*60d0*/  UIMAD UR4, UR9, UR4, URZ ;  /* 0x00000004090472a4 */ /* 0x001fe2000f8e02ff */
[----:B------:R-:W-:Y:S02]  /*60e0*/  F2FP.SATFINITE.E4M3.F32.PACK_AB_MERGE_C R29, R29, R30, RZ ;  /* 0x0000001e1d1d723e */ /* 0x000fe400048070ff */
[--C-:B------:R-:W-:Y:S02]  /*60f0*/  PRMT R14, R37, 0x3340, R0.reuse ;  /* 0x00003340250e7816 */ /* 0x100fe40000000000 */
[----:B------:R-:W-:Y:S02]  /*6100*/  PRMT R17, R41, 0x3340, R0 ;  /* 0x0000334029117816 */ /* 0x000fe40000000000 */
[----:B------:R-:W-:Y:S02]  /*6110*/  PRMT R5, R46, 0x3340, R31 ;  /* 0x000033402e057816 */ /* 0x000fe4000000001f */
[----:B------:R-:W-:-:S02]  /*6120*/  PRMT R16, R44, 0x3340, R33 ;  /* 0x000033402c107816 */ /* 0x000fc40000000021 */
[----:B------:R-:W-:Y:S02]  /*6130*/  F2FP.SATFINITE.E4M3.F32.PACK_AB_MERGE_C R20, R19, R20, RZ ;  /* 0x000000141314723e */ /* 0x000fe400048070ff */
[----:B------:R-:W-:Y:S02]  /*6140*/  PRMT R19, R45, 0x3340, R0 ;  /* 0x000033402d137816 */ /* 0x000fe40000000000 */
[----:B------:R-:W-:Y:S02]  /*6150*/  PRMT R18, R28, 0x3340, R43 ;  /* 0x000033401c127816 */ /* 0x000fe4000000002b */
[----:B------:R-:W-:Y:S02]  /*6160*/  LOP3.LUT R30, R25, 0xffff, RZ, 0xc0, !PT ;  /* 0x0000ffff191e7812 */ /* 0x000fe400078ec0ff */
[----:B------:R-:W-:Y:S02]  /*6170*/  LOP3.LUT R47, R21, 0xffff, RZ, 0xc0, !PT ;  /* 0x0000ffff152f7812 */ /* 0x000fe400078ec0ff */
[----:B------:R-:W-:-:S02]  /*6180*/  LOP3.LUT R29, R29, 0xffff, RZ, 0xc0, !PT ;  /* 0x0000ffff1d1d7812 */ /* 0x000fc400078ec0ff */
[----:B------:R-:W-:Y:S02]  /*6190*/  PRMT R21, R5, 0x5410, R14 ;  /* 0x0000541005157816 */ /* 0x000fe4000000000e */
[----:B------:R-:W-:Y:S02]  /*61a0*/  PRMT R25, R16, 0x5410, R17 ;  /* 0x0000541010197816 */ /* 0x000fe40000000011 */
[----:B------:R-:W-:Y:S02]  /*61b0*/  F2FP.SATFINITE.E4M3.F32.PACK_AB_MERGE_C R34, R34, R35, RZ ;  /* 0x000000232222723e */ /* 0x000fe400048070ff */
[----:B------:R-:W-:Y:S02]  /*61c0*/  SHF.R.U32.HI R5, RZ, 0x8, R46 ;  /* 0x00000008ff057819 */ /* 0x000fe4000001162e */
[----:B------:R-:W-:Y:S02]  /*61d0*/  SHF.R.U32.HI R16, RZ, 0x8, R31 ;  /* 0x00000008ff107819 */ /* 0x000fe4000001161f */
[----:B------:R-:W-:-:S02]  /*61e0*/  PRMT R35, R18, 0x5410, R19 ;  /* 0x0000541012237816 */ /* 0x000fc40000000013 */
[----:B------:R-:W-:Y:S02]  /*61f0*/  SHF.R.U32.HI R14, RZ, 0x8, R44 ;  /* 0x00000008ff0e7819 */ /* 0x000fe4000001162c */
[----:B------:R-:W-:Y:S02]  /*6200*/  SHF.R.U32.HI R17, RZ, 0x8, R33 ;  /* 0x00000008ff117819 */ /* 0x000fe40000011621 */
[----:B------:R-:W-:Y:S02]  /*6210*/  SHF.R.U32.HI R18, RZ, 0x8, R37 ;  /* 0x00000008ff127819 */ /* 0x000fe40000011625 */
[----:B------:R-:W-:Y:S02]  /*6220*/  PRMT R24, R47, 0x3340, R0 ;  /* 0x000033402f187816 */ /* 0x000fe40000000000 */
[----:B------:R-:W-:Y:S02]  /*6230*/  PRMT R23, R29, 0x3340, R30 ;  /* 0x000033401d177816 */ /* 0x000fe4000000001e */
[----:B------:R-:W-:-:S02]  /*6240*/  LOP3.LUT R16, R16, 0xffff, RZ, 0xc0, !PT ;  /* 0x0000ffff10107812 */ /* 0x000fc400078ec0ff */
[----:B------:R-:W-:Y:S02]  /*6250*/  LOP3.LUT R5, R5, 0xffff, RZ, 0xc0, !PT ;  /* 0x0000ffff05057812 */ /* 0x000fe400078ec0ff */
[----:B------:R-:W-:Y:S02]  /*6260*/  LOP3.LUT R17, R17, 0xffff, RZ, 0xc0, !PT ;  /* 0x0000ffff11117812 */ /* 0x000fe400078ec0ff */
[----:B------:R-:W-:Y:S02]  /*6270*/  LOP3.LUT R14, R14, 0xffff, RZ, 0xc0, !PT ;  /* 0x0000ffff0e0e7812 */ /* 0x000fe400078ec0ff */
[----:B------:R-:W-:Y:S02]  /*6280*/  LOP3.LUT R18, R18, 0xffff, RZ, 0xc0, !PT ;  /* 0x0000ffff12127812 */ /* 0x000fe400078ec0ff */
[----:B------:R-:W-:Y:S02]  /*6290*/  PRMT R39, R23, 0x5410, R24 ;  /* 0x0000541017277816 */ /* 0x000fe40000000018 */
[----:B------:R-:W-:-:S02]  /*62a0*/  PRMT R23, R5, 0x3340, R16 ;  /* 0x0000334005177816 */ /* 0x000fc40000000010 */
[----:B------:R-:W-:Y:S02]  /*62b0*/  PRMT R26, R14, 0x3340, R17 ;  /* 0x000033400e1a7816 */ /* 0x000fe40000000011 */
[----:B------:R-:W-:Y:S02]  /*62c0*/  SHF.R.U32.HI R5, RZ, 0x8, R28 ;  /* 0x00000008ff057819 */ /* 0x000fe4000001161c */
[----:B------:R-:W-:Y:S02]  /*62d0*/  SHF.R.U32.HI R16, RZ, 0x8, R43 ;  /* 0x00000008ff107819 */ /* 0x000fe4000001162b */
[----:B------:R-:W-:Y:S02]  /*62e0*/  SHF.R.U32.HI R19, RZ, 0x8, R41 ;  /* 0x00000008ff137819 */ /* 0x000fe40000011629 */
[----:B------:R-:W-:Y:S02]  /*62f0*/  PRMT R24, R18, 0x3340, R1 ;  /* 0x0000334012187816 */ /* 0x000fe40000000001 */
[----:B------:R-:W-:-:S02]  /*6300*/  SHF.R.U32.HI R14, RZ, 0x8, R29 ;  /* 0x00000008ff0e7819 */ /* 0x000fc4000001161d */
[----:B------:R-:W-:Y:S02]  /*6310*/  SHF.R.U32.HI R17, RZ, 0x8, R30 ;  /* 0x00000008ff117819 */ /* 0x000fe4000001161e */
[----:B------:R-:W-:Y:S02]  /*6320*/  LOP3.LUT R16, R16, 0xffff, RZ, 0xc0, !PT ;  /* 0x0000ffff10107812 */ /* 0x000fe400078ec0ff */
[----:B------:R-:W-:Y:S02]  /*6330*/  LOP3.LUT R5, R5, 0xffff, RZ, 0xc0, !PT ;  /* 0x0000ffff05057812 */ /* 0x000fe400078ec0ff */
[----:B------:R-:W-:Y:S02]  /*6340*/  LOP3.LUT R19, R19, 0xffff, RZ, 0xc0, !PT ;  /* 0x0000ffff13137812 */ /* 0x000fe400078ec0ff */
[----:B------:R-:W-:Y:S02]  /*6350*/  LOP3.LUT R17, R17, 0xffff, RZ, 0xc0, !PT ;  /* 0x0000ffff11117812 */ /* 0x000fe400078ec0ff */
[----:B------:R-:W-:-:S02]  /*6360*/  LOP3.LUT R14, R14, 0xffff, RZ, 0xc0, !PT ;  /* 0x0000ffff0e0e7812 */ /* 0x000fc400078ec0ff */
[----:B------:R-:W-:Y:S01]  /*6370*/  PRMT R23, R23, 0x5410, R24 ;  /* 0x0000541017177816 */ /* 0x000fe20000000018 */
[----:B------:R-:W-:Y:S01]  /*6380*/  IMAD.MOV.U32 R24, RZ, RZ, 0x3dc6b27f ;  /* 0x3dc6b27fff187424 */ /* 0x000fe200078e00ff */
[----:B------:R-:W-:Y:S02]  /*6390*/  PRMT R16, R5, 0x3340, R16 ;  /* 0x0000334005107816 */ /* 0x000fe40000000010 */
[----:B------:R-:W-:Y:S02]  /*63a0*/  PRMT R27, R19, 0x3340, R0 ;  /* 0x00003340131b7816 */ /* 0x000fe40000000000 */
[----:B------:R-:W-:Y:S02]  /*63b0*/  PRMT R14, R14, 0x3340, R17 ;  /* 0x000033400e0e7816 */ /* 0x000fe40000000011 */
[----:B------:R-:W-:Y:S01]  /*63c0*/  LOP3.LUT R5, R0, 0x1c, RZ, 0xc0, !PT ;  /* 0x0000001c00057812 */ /* 0x000fe200078ec0ff */
[----:B------:R-:W-:Y:S01]  /*63d0*/  FFMA.FTZ R0, R9, R24, -0.16845393180847167969 ;  /* 0xbe2c7f3009007423 */ /* 0x000fe20000010018 */
[----:B------:R-:W-:-:S02]  /*63e0*/  SHF.R.U32.HI R17, RZ, 0x5, R211 ;  /* 0x00000005ff117819 */ /* 0x000fc400000116d3 */
[----:B------:R-:W-:Y:S01]  /*63f0*/  SHF.R.U32.HI R18, RZ, 0x8, R45 ;  /* 0x00000008ff127819 */ /* 0x000fe2000001162d */
[----:B------:R-:W-:Y:S01]  /*6400*/  FFMA.FTZ R0, R9, R0, 0.1716887056827545166 ;  /* 0x3e2fcf2a09007423 */ /* 0x000fe20000010000 */
[----:B------:R-:W-:Y:S01]  /*6410*/  SGXT.U32 R17, R17, 0x3 ;  /* 0x000000031111781a */ /* 0x000fe20000000000 */
[----:B------:R-:W-:Y:S01]  /*6420*/  IMAD.U32 R210, R210, 0x8, R5 ;  /* 0x00000008d2d27824 */ /* 0x000fe200078e0005 */
[----:B------:R-:W-:Y:S01]  /*6430*/  SHF.R.U32.HI R19, RZ, 0x8, R47 ;  /* 0x00000008ff137819 */ /* 0x000fe2000001162f */
[----:B------:R-:W-:Y:S01]  /*6440*/  FFMA.FTZ R0, R9, R0, -0.17900948226451873779 ;  /* 0xbe374e4309007423 */ /* 0x000fe20000010000 */
[----:B------:R-:W-:Y:S01]  /*6450*/  LOP3.LUT R18, R18, 0xffff, RZ, 0xc0, !PT ;  /* 0x0000ffff12127812 */ /* 0x000fe200078ec0ff */
[----:B--2---:R-:W-:Y:S01]  /*6460*/  IMAD R17, R17, R36, RZ ;  /* 0x0000002411117224 */ /* 0x004fe200078e02ff */
[----:B------:R-:W-:Y:S01]  /*6470*/  LOP3.LUT R28, R19, 0xffff, RZ, 0xc0, !PT ;  /* 0x0000ffff131c7812 */ /* 0x000fe200078ec0ff */
[C---:B------:R-:W-:Y:S01]  /*6480*/  FFMA.FTZ R0, R9.reuse, R0, 0.20512372255325317383 ;  /* 0x3e520bf409007423 */ /* 0x040fe20000010000 */
[----:B------:R-:W-:Y:S01]  /*6490*/  PRMT R19, R18, 0x3340, R1 ;  /* 0x0000334012137816 */ /* 0x000fe20000000001 */
[----:B------:R-:W-:Y:S01]  /*64a0*/  IMAD R18, R36, 0x8, R17 ;  /* 0x0000000824127824 */ /* 0x000fe200078e0211 */
[----:B------:R-:W-:Y:S01]  /*64b0*/  PRMT R29, R28, 0x3340, R1 ;  /* 0x000033401c1d7816 */ /* 0x000fe20000000001 */
[----:B------:R-:W-:Y:S01]  /*64c0*/  FFMA.FTZ R0, R9, R0, -0.24046532809734344482 ;  /* 0xbe763c8b09007423 */ /* 0x000fe20000010000 */
[----:B------:R-:W-:-:S02]  /*64d0*/  LOP3.LUT R34, R34, 0xffff, RZ, 0xc0, !PT ;  /* 0x0000ffff22227812 */ /* 0x000fc400078ec0ff */
[----:B------:R-:W-:Y:S01]  /*64e0*/  PRMT R37, R16, 0x5410, R19 ;  /* 0x0000541010257816 */ /* 0x000fe20000000013 */
[----:B------:R-:W-:Y:S01]  /*64f0*/  IMAD R19, R36, 0x8, R18 ;  /* 0x0000000824137824 */ /* 0x000fe200078e0212 */
[----:B------:R-:W-:Y:S01]  /*6500*/  PRMT R21, R21, 0x4210, R34 ;  /* 0x0000421015157816 */ /* 0x000fe20000000022 */
[C---:B------:R-:W-:Y:S01]  /*6510*/  FFMA.FTZ R0, R9.reuse, R0, 0.28857114911079406738 ;  /* 0x3e93bf9909007423 */ /* 0x040fe20000010000 */
[----:B------:R-:W-:Y:S02]  /*6520*/  PRMT R41, R14, 0x5410, R29 ;  /* 0x000054100e297816 */ /* 0x000fe4000000001d */
[----:B------:R-:W-:Y:S01]  /*6530*/  LOP3.LUT R14, R20, 0xffff, RZ, 0xc0, !PT ;  /* 0x0000ffff140e7812 */ /* 0x000fe200078ec0ff */
[----:B------:R-:W-:Y:S01]  /*6540*/  IMAD R20, R36, 0x8, R19 ;  /* 0x0000000824147824 */ /* 0x000fe200078e0213 */
[----:B------:R0:W-:Y:S01]  /*6550*/  STS [R210+UR8], R21 ;  /* 0x00000015d2007988 */ /* 0x0001e20008000808 */
[----:B------:R-:W-:Y:S01]  /*6560*/  LOP3.LUT R22, R22, 0xffff, RZ, 0xc0, !PT ;  /* 0x0000ffff16167812 */ /* 0x000fe200078ec0ff */
[----:B------:R-:W-:Y:S01]  /*6570*/  FFMA.FTZ R0, R9, R0, -0.36067417263984680176 ;  /* 0xbeb8aa4909007423 */ /* 0x000fe20000010000 */
[----:B------:R-:W-:-:S02]  /*6580*/  LOP3.LUT R32, R32, 0xffff, RZ, 0xc0, !PT ;  /* 0x0000ffff20207812 */ /* 0x000fc400078ec0ff */
[--C-:B------:R-:W-:Y:S01]  /*6590*/  PRMT R39, R39, 0x4210, R22.reuse ;  /* 0x0000421027277816 */ /* 0x100fe20000000016 */
[----:B------:R-:W-:Y:S01]  /*65a0*/  FFMA.FTZ R0, R9, R0, 0.48089820146560668945 ;  /* 0x3ef6384a09007423 */ /* 0x000fe20000010000 */
[----:B------:R-:W-:Y:S02]  /*65b0*/  PRMT R73, R41, 0x5210, R22 ;  /* 0x0000521029497816 */ /* 0x000fe40000000016 */
[----:B------:R-:W-:Y:S01]  /*65c0*/  PRMT R29, R23, 0x5210, R34 ;  /* 0x00005210171d7816 */ /* 0x000fe20000000022 */
[----:B0-----:R-:W-:Y:S02]  /*65d0*/  IMAD R21, R36, 0x8, R20 ;  /* 0x0000000824157824 */ /* 0x001fe400078e0214 */
[----:B------:R-:W-:Y:S01]  /*65e0*/  FFMA.FTZ R0, R9, R0, -0.72134751081466674805 ;  /* 0xbf38aa3b09007423 */ /* 0x000fe20000010000 */
[----:B------:R-:W-:Y:S01]  /*65f0*/  PRMT R27, R26, 0x5410, R27 ;  /* 0x000054101a1b7816 */ /* 0x000fe2000000001b */
[C---:B------:R-:W-:Y:S01]  /*6600*/  IMAD R22, R36.reuse, 0x8, R21 ;  /* 0x0000000824167824 */ /* 0x040fe200078e0215 */
[--C-:B------:R-:W-:Y:S01]  /*6610*/  PRMT R31, R25, 0x4210, R32.reuse ;  /* 0x00004210191f7816 */ /* 0x100fe20000000020 */
[----:B------:R-:W-:Y:S01]  /*6620*/  FMUL R0, R9, R0 ;  /* 0x0000000009007220 */ /* 0x000fe20000400000 */
[----:B------:R-:W-:Y:S01]  /*6630*/  PRMT R33, R27, 0x5210, R32 ;  /* 0x000052101b217816 */ /* 0x000fe20000000020 */
[C---:B------:R-:W-:Y:S01]  /*6640*/  IMAD R23, R36.reuse, 0x8, R22 ;  /* 0x0000000824177824 */ /* 0x040fe200078e0216 */
[--C-:B------:R-:W-:Y:S01]  /*6650*/  PRMT R35, R35, 0x4210, R14.reuse ;  /* 0x0000421023237816 */ /* 0x100fe2000000000e */
[----:B------:R-:W-:Y:S01]  /*6660*/  FMUL R0, R9, R0 ;  /* 0x0000000009007220 */ /* 0x000fe20000400000 */
[----:B------:R-:W-:Y:S01]  /*6670*/  PRMT R37, R37, 0x5210, R14 ;  /* 0x0000521025257816 */ /* 0x000fe2000000000e */
[----:B------:R-:W-:Y:S01]  /*6680*/  IMAD R25, R36, 0x8, R23 ;  /* 0x0000000824197824 */ /* 0x000fe200078e0217 */
[----:B------:R-:W-:Y:S01]  /*6690*/  LOP3.LUT R14, R210, 0x20, RZ, 0x3c, !PT ;  /* 0x00000020d20e7812 */ /* 0x000fe200078e3cff */
[----:B------:R0:W-:Y:S01]  /*66a0*/  STS [R210+UR8+0x80], R29 ;  /* 0x0000801dd2007988 */ /* 0x0001e20008000808 */
[----:B------:R-:W-:Y:S01]  /*66b0*/  FFMA.FTZ R0, R9, 1.4426950216293334961, R0 ;  /* 0x3fb8aa3b09007823 */ /* 0x000fe20000010000 */
[----:B------:R-:W-:-:S02]  /*66c0*/  IMAD R27, R36, 0x8, R25 ;  /* 0x00000008241b7824 */ /* 0x000fc400078e0219 */
[----:B------:R-:W-:Y:S01]  /*66d0*/  FFMA.FTZ R9, R10, R24, -0.16845393180847167969 ;  /* 0xbe2c7f300a097423 */ /* 0x000fe20000010018 */
[----:B------:R2:W-:Y:S01]  /*66e0*/  STS [R14+UR8+0x800], R31 ;  /* 0x0008001f0e007988 */ /* 0x0005e20008000808 */
[----:B------:R-:W-:Y:S01]  /*66f0*/  LOP3.LUT R16, R210, 0x40, RZ, 0x3c, !PT ;  /* 0x00000040d2107812 */ /* 0x000fe200078e3cff */
[----:B------:R-:W-:Y:S01]  /*6700*/  FADD R0, R7, R0 ;  /* 0x0000000007007221 */ /* 0x000fe20000000000 */
[----:B------:R-:W-:Y:S01]  /*6710*/  FFMA.FTZ R9, R10, R9, 0.1716887056827545166 ;  /* 0x3e2fcf2a0a097423 */ /* 0x000fe20000010009 */
[----:B------:R3:W-:Y:S01]  /*6720*/  STS [R14+UR8+0x880], R33 ;  /* 0x000880210e007988 */ /* 0x0007e20008000808 */
[----:B------:R-:W-:Y:S01]  /*6730*/  ISETP.GE.U32.AND P0, PT, R4, 0x7f800000, PT ;  /* 0x7f8000000400780c */ /* 0x000fe20003f06070 */
[----:B0-----:R-:W-:Y:S02]  /*6740*/  IMAD R29, R36, 0x8, R27 ;  /* 0x00000008241d7824 */ /* 0x001fe400078e021b */
[----:B------:R-:W-:Y:S01]  /*6750*/  FFMA.FTZ R9, R10, R9, -0.17900948226451873779 ;  /* 0xbe374e430a097423 */ /* 0x000fe20000010009 */
[----:B------:R0:W-:Y:S01]  /*6760*/  STS [R16+UR8+0x1000], R35 ;  /* 0x0010002310007988 */ /* 0x0001e20008000808 */
[----:B------:R-:W-:Y:S01]  /*6770*/  LOP3.LUT R210, R210, 0x60, RZ, 0x3c, !PT ;  /* 0x00000060d2d27812 */ /* 0x000fe200078e3cff */
[----:B--2---:R-:W-:-:S02]  /*6780*/  IMAD R31, R36, 0x8, R29 ;  /* 0x00000008241f7824 */ /* 0x004fc400078e021d */
[----:B------:R-:W-:Y:S01]  /*6790*/  FFMA.FTZ R9, R10, R9, 0.20512372255325317383 ;  /* 0x3e520bf40a097423 */ /* 0x000fe20000010009 */
[----:B------:R2:W-:Y:S01]  /*67a0*/  STS [R16+UR8+0x1080], R37 ;  /* 0x0010802510007988 */ /* 0x0005e20008000808 */
[----:B------:R-:W-:Y:S01]  /*67b0*/  ISETP.GE.U32.AND P6, PT, R3, 0x7f800000, PT ;  /* 0x7f8000000300780c */ /* 0x000fe20003fc6070 */
[----:B---3--:R-:W-:Y:S02]  /*67c0*/  IMAD R33, R36, 0x8, R31 ;  /* 0x0000000824217824 */ /* 0x008fe400078e021f */
[C---:B------:R-:W-:Y:S01]  /*67d0*/  FFMA.FTZ R14, R11.reuse, R24, -0.16845393180847167969 ;  /* 0xbe2c7f300b0e7423 */ /* 0x040fe20000010018 */
[----:B------:R-:W-:Y:S01]  /*67e0*/  FFMA.FTZ R9, R10, R9, -0.24046532809734344482 ;  /* 0xbe763c8b0a097423 */ /* 0x000fe20000010009 */
[----:B------:R3:W-:Y:S01]  /*67f0*/  STS [R210+UR8+0x1800], R39 ;  /* 0x00180027d2007988 */ /* 0x0007e20008000808 */
[----:B0-----:R-:W-:Y:S02]  /*6800*/  IMAD R35, R36, 0x8, R33 ;  /* 0x0000000824237824 */ /* 0x001fe400078e0221 */
[----:B------:R-:W-:Y:S01]  /*6810*/  FFMA.FTZ R14, R11, R14, 0.1716887056827545166 ;  /* 0x3e2fcf2a0b0e7423 */ /* 0x000fe2000001000e */
[----:B------:R-:W-:Y:S01]  /*6820*/  FFMA.FTZ R9, R10, R9, 0.28857114911079406738 ;  /* 0x3e93bf990a097423 */ /* 0x000fe20000010009 */
[----:B------:R-:W-:Y:S01]  /*6830*/  ISETP.GE.U32.AND P3, PT, R6, 0x7f800000, PT ;  /* 0x7f8000000600780c */ /* 0x000fe20003f66070 */
[----:B--2---:R-:W-:-:S02]  /*6840*/  IMAD R37, R36, 0x8, R35 ;  /* 0x0000000824257824 */ /* 0x004fc400078e0223 */
[----:B------:R-:W-:Y:S01]  /*6850*/  FFMA.FTZ R16, R15, R24, -0.16845393180847167969 ;  /* 0xbe2c7f300f107423 */ /* 0x000fe20000010018 */
[----:B------:R-:W-:Y:S01]  /*6860*/  FFMA.FTZ R14, R11, R14, -0.17900948226451873779 ;  /* 0xbe374e430b0e7423 */ /* 0x000fe2000001000e */
[----:B------:R-:W-:Y:S01]  /*6870*/  FFMA.FTZ R9, R10, R9, -0.36067417263984680176 ;  /* 0xbeb8aa490a097423 */ /* 0x000fe20000010009 */
[----:B------:R-:W-:Y:S02]  /*6880*/  @P0 IMAD.MOV.U32 R7, RZ, RZ, 0x7f800000 ;  /* 0x7f800000ff070424 */ /* 0x000fe400078e00ff */
[----:B------:R-:W-:Y:S01]  /*6890*/  FFMA.FTZ R16, R15, R16, 0.1716887056827545166 ;  /* 0x3e2fcf2a0f107423 */ /* 0x000fe20000010010 */
[----:B---3--:R-:W-:Y:S02]  /*68a0*/  IMAD R39, R36, 0x8, R37 ;  /* 0x0000000824277824 */ /* 0x008fe400078e0225 */
[----:B------:R-:W-:Y:S01]  /*68b0*/  FFMA.FTZ R14, R11, R14, 0.20512372255325317383 ;  /* 0x3e520bf40b0e7423 */ /* 0x000fe2000001000e */
[----:B------:R-:W-:Y:S01]  /*68c0*/  FFMA.FTZ R9, R10, R9, 0.48089820146560668945 ;  /* 0x3ef6384a0a097423 */ /* 0x000fe20000010009 */
[----:B------:R-:W-:Y:S01]  /*68d0*/  FFMA.FTZ R16, R15, R16, -0.17900948226451873779 ;  /* 0xbe374e430f107423 */ /* 0x000fe20000010010 */
[----:B------:R-:W-:-:S02]  /*68e0*/  IMAD R41, R36, 0x8, R39 ;  /* 0x0000000824297824 */ /* 0x000fc400078e0227 */
[----:B------:R-:W-:Y:S01]  /*68f0*/  FFMA.FTZ R14, R11, R14, -0.24046532809734344482 ;  /* 0xbe763c8b0b0e7423 */ /* 0x000fe2000001000e */
[----:B------:R-:W-:Y:S01]  /*6900*/  FFMA.FTZ R9, R10, R9, -0.72134751081466674805 ;  /* 0xbf38aa3b0a097423 */ /* 0x000fe20000010009 */
[----:B------:R-:W-:Y:S01]  /*6910*/  FFMA.FTZ R16, R15, R16, 0.20512372255325317383 ;  /* 0x3e520bf40f107423 */ /* 0x000fe20000010010 */
[----:B------:R-:W-:Y:S02]  /*6920*/  IMAD R43, R36, 0x8, R41 ;  /* 0x00000008242b7824 */ /* 0x000fe400078e0229 */
[----:B------:R-:W-:Y:S01]  /*6930*/  FFMA.FTZ R14, R11, R14, 0.28857114911079406738 ;  /* 0x3e93bf990b0e7423 */ /* 0x000fe2000001000e */
[----:B------:R-:W-:Y:S01]  /*6940*/  FMUL R9, R10, R9 ;  /* 0x000000090a097220 */ /* 0x000fe20000400000 */
[----:B------:R-:W-:Y:S01]  /*6950*/  FFMA.FTZ R16, R15, R16, -0.24046532809734344482 ;  /* 0xbe763c8b0f107423 */ /* 0x000fe20000010010 */
[----:B------:R-:W-:Y:S02]  /*6960*/  IMAD R45, R36, 0x8, R43 ;  /* 0x00000008242d7824 */ /* 0x000fe400078e022b */
[----:B------:R-:W-:Y:S01]  /*6970*/  FFMA.FTZ R14, R11, R14, -0.36067417263984680176 ;  /* 0xbeb8aa490b0e7423 */ /* 0x000fe2000001000e */
[----:B------:R-:W-:Y:S01]  /*6980*/  FMUL R9, R10, R9 ;  /* 0x000000090a097220 */ /* 0x000fe20000400000 */
[----:B------:R-:W-:Y:S01]  /*6990*/  FFMA.FTZ R16, R15, R16, 0.28857114911079406738 ;  /* 0x3e93bf990f107423 */ /* 0x000fe20000010010 */
[----:B------:R-:W-:-:S02]  /*69a0*/  IMAD R47, R36, 0x8, R45 ;  /* 0x00000008242f7824 */ /* 0x000fc400078e022d */
[----:B------:R-:W-:Y:S01]  /*69b0*/  FFMA.FTZ R14, R11, R14, 0.48089820146560668945 ;  /* 0x3ef6384a0b0e7423 */ /* 0x000fe2000001000e */
[----:B------:R-:W-:Y:S01]  /*69c0*/  FFMA.FTZ R9, R10, 1.4426950216293334961, R9 ;  /* 0x3fb8aa3b0a097823 */ /* 0x000fe20000010009 */
[----:B------:R-:W-:Y:S01]  /*69d0*/  FFMA.FTZ R16, R15, R16, -0.36067417263984680176 ;  /* 0xbeb8aa490f107423 */ /* 0x000fe20000010010 */
[----:B------:R-:W-:Y:S02]  /*69e0*/  IMAD R49, R36, 0x8, R47 ;  /* 0x0000000824317824 */ /* 0x000fe400078e022f */
[----:B------:R-:W-:Y:S01]  /*69f0*/  FFMA.FTZ R14, R11, R14, -0.72134751081466674805 ;  /* 0xbf38aa3b0b0e7423 */ /* 0x000fe2000001000e */
[----:B------:R-:W-:Y:S01]  /*6a00*/  FADD R70, R8, R9 ;  /* 0x0000000908467221 */ /* 0x000fe20000000000 */
[----:B------:R-:W-:Y:S01]  /*6a10*/  FFMA.FTZ R16, R15, R16, 0.48089820146560668945 ;  /* 0x3ef6384a0f107423 */ /* 0x000fe20000010010 */
[----:B------:R-:W-:Y:S02]  /*6a20*/  IMAD R51, R36, 0x8, R49 ;  /* 0x0000000824337824 */ /* 0x000fe400078e0231 */
[----:B------:R-:W-:Y:S01]  /*6a30*/  FMUL R14, R11, R14 ;  /* 0x0000000e0b0e7220 */ /* 0x000fe20000400000 */
[----:B------:R-:W-:-:S02]  /*6a40*/  @P6 IMAD.MOV.U32 R8, RZ, RZ, 0x7f800000 ;  /* 0x7f800000ff086424 */ /* 0x000fc400078e00ff */
[----:B------:R-:W-:Y:S01]  /*6a50*/  FFMA.FTZ R16, R15, R16, -0.72134751081466674805 ;  /* 0xbf38aa3b0f107423 */ /* 0x000fe20000010010 */
[----:B------:R-:W-:Y:S02]  /*6a60*/  IMAD R53, R36, 0x8, R51 ;  /* 0x0000000824357824 */ /* 0x000fe400078e0233 */
[----:B------:R-:W-:Y:S01]  /*6a70*/  FMUL R14, R11, R14 ;  /* 0x0000000e0b0e7220 */ /* 0x000fe20000400000 */
[----:B------:R-:W-:Y:S01]  /*6a80*/  ISETP.GE.U32.AND P4, PT, R2, 0x7f800000, PT ;  /* 0x7f8000000200780c */ /* 0x000fe20003f86070 */
[----:B------:R-:W-:Y:S01]  /*6a90*/  FMUL R16, R15, R16 ;  /* 0x000000100f107220 */ /* 0x000fe20000400000 */
[----:B------:R-:W-:Y:S02]  /*6aa0*/  IMAD R55, R36, 0x8, R53 ;  /* 0x0000000824377824 */ /* 0x000fe400078e0235 */
[----:B------:R-:W-:Y:S01]  /*6ab0*/  FFMA.FTZ R11, R11, 1.4426950216293334961, R14 ;  /* 0x3fb8aa3b0b0b7823 */ /* 0x000fe2000001000e */
[----:B------:R-:W-:Y:S01]  /*6ac0*/  @P0 FFMA.FTZ R0, R4, R7, +INF ;  /* 0x7f80000004000423 */ /* 0x000fe20000010007 */
[C---:B------:R-:W-:Y:S01]  /*6ad0*/  FSETP.NEU.AND P1, PT, R3.reuse, RZ, PT ;  /* 0x000000ff0300720b */ /* 0x040fe20003f2d000 */
[----:B------:R-:W-:Y:S01]  /*6ae0*/  @P6 FFMA.FTZ R70, R3, R8, +INF ;  /* 0x7f80000003466423 */ /* 0x000fe20000010008 */
[----:B------:R-:W-:Y:S01]  /*6af0*/  STS [R210+UR8+0x1880], R73 ;  /* 0x00188049d2007988 */ /* 0x000fe20008000808 */
[----:B------:R-:W-:-:S02]  /*6b00*/  @P3 IMAD.MOV.U32 R7, RZ, RZ, 0x7f800000 ;  /* 0x7f800000ff073424 */ /* 0x000fc400078e00ff */
[----:B------:R-:W-:Y:S01]  /*6b10*/  FMUL R16, R15, R16 ;  /* 0x000000100f107220 */ /* 0x000fe20000400000 */
[----:B------:R-:W-:Y:S01]  /*6b20*/  IMAD R3, R221, UR5, RZ ;  /* 0x00000005dd037c24 */ /* 0x000fe2000f8e02ff */
[----:B------:R-:W-:Y:S01]  /*6b30*/  BAR.SYNC.DEFER_BLOCKING 0x0 ;  /* 0x0000000000007b1d */ /* 0x000fe20000010000 */
[----:B------:R-:W-:Y:S02]  /*6b40*/  IMAD R57, R36, 0x8, R55 ;  /* 0x0000000824397824 */ /* 0x000fe400078e0237 */
[----:B------:R-:W-:Y:S01]  /*6b50*/  FADD R71, R12, R11 ;  /* 0x0000000b0c477221 */ /* 0x000fe20000000000 */
[----:B------:R-:W-:Y:S01]  /*6b60*/  USHF.R.S32.HI UR5, URZ, 0x1f, UR4 ;  /* 0x0000001fff057899 */ /* 0x000fe20008011404 */
[C---:B------:R-:W-:Y:S01]  /*6b70*/  FSETP.NEU.AND P0, PT, R6.reuse, RZ, PT ;  /* 0x000000ff0600720b */ /* 0x040fe20003f0d000 */
[----:B------:R-:W-:Y:S01]  /*6b80*/  @P3 FFMA.FTZ R71, R6, R7, +INF ;  /* 0x7f80000006473423 */ /* 0x000fe20000010007 */
[----:B-1----:R-:W-:Y:S01]  /*6b90*/  IADD3 R68, P3, P6, R3, UR4, R68 ;  /* 0x0000000403447c10 */ /* 0x002fe2000fe7e044 */
[----:B------:R-:W-:Y:S01]  /*6ba0*/  IMAD R59, R36, 0x8, R57 ;  /* 0x00000008243b7824 */ /* 0x000fe200078e0239 */
[----:B------:R-:W-:Y:S01]  /*6bb0*/  SHF.R.S32.HI R6, RZ, 0x1f, R3 ;  /* 0x0000001fff067819 */ /* 0x000fe20000011403 */
[----:B------:R-:W-:Y:S01]  /*6bc0*/  FFMA.FTZ R16, R15, 1.4426950216293334961, R16 ;  /* 0x3fb8aa3b0f107823 */ /* 0x000fe20000010010 */
[----:B------:R-:W-:Y:S01]  /*6bd0*/  @P4 IMAD.MOV.U32 R7, RZ, RZ, 0x7f800000 ;  /* 0x7f800000ff074424 */ /* 0x000fe200078e00ff */
[----:B------:R-:W-:Y:S01]  /*6be0*/  FSETP.NEU.AND P2, PT, R4, RZ, PT ;  /* 0x000000ff0400720b */ /* 0x000fe20003f4d000 */
[----:B------:R-:W-:Y:S01]  /*6bf0*/  IMAD R61, R36, 0x8, R59 ;  /* 0x00000008243d7824 */ /* 0x000fe200078e023b */
[----:B------:R-:W-:Y:S01]  /*6c00*/  IADD3.X R82, PT, PT, R6, UR5, R69, P3, P6 ;  /* 0x0000000506527c10 */ /* 0x000fe20009fec445 */
[----:B------:R-:W-:Y:S01]  /*6c10*/  FADD R72, R13, R16 ;  /* 0x000000100d487221 */ /* 0x000fe20000000000 */
[-C--:B------:R-:W-:Y:S01]  /*6c20*/  IADD3 R6, P6, PT, R17, R68.reuse, RZ ;  /* 0x0000004411067210 */ /* 0x080fe20007fde0ff */
[----:B------:R-:W-:Y:S01]  /*6c30*/  @P4 FFMA.FTZ R72, R2, R7, +INF ;  /* 0x7f80000002484423 */ /* 0x000fe20000010007 */
[-C--:B------:R-:W-:Y:S01]  /*6c40*/  IADD3 R8, P4, PT, R18, R68.reuse, RZ ;  /* 0x0000004412087210 */ /* 0x080fe20007f9e0ff */
[C---:B------:R-:W-:Y:S01]  /*6c50*/  IMAD R63, R36.reuse, 0x8, R61 ;  /* 0x00000008243f7824 */ /* 0x040fe200078e023d */
[----:B------:R-:W-:Y:S01]  /*6c60*/  IADD3 R10, P3, PT, R19, R68, RZ ;  /* 0x00000044130a7210 */ /* 0x000fe20007f7e0ff */
[----:B------:R-:W0:Y:S01]  /*6c70*/  LDCU UR4, c[0x0][0x3ec] ;  /* 0x00007d80ff0477ac */ /* 0x000e220008000800 */
[----:B------:R-:W-:Y:S01]  /*6c80*/  LEA.HI.X.SX32 R7, R17, R82, 0x1, P6 ;  /* 0x0000005211077211 */ /* 0x000fe200030f0eff */
[----:B------:R-:W-:Y:S01]  /*6c90*/  IMAD R4, R36, 0x8, R63 ;  /* 0x0000000824047824 */ /* 0x000fe200078e023f */
[----:B------:R-:W-:Y:S01]  /*6ca0*/  IADD3 R12, P6, PT, R20, R68, RZ ;  /* 0x00000044140c7210 */ /* 0x000fe20007fde0ff */
[----:B------:R-:W1:Y:S01]  /*6cb0*/  LDS R73, [R212+UR8] ;  /* 0x00000008d4497984 */ /* 0x000e620008000800 */
[----:B------:R-:W-:Y:S01]  /*6cc0*/  LEA.HI.X.SX32 R9, R18, R82, 0x1, P4 ;  /* 0x0000005212097211 */ /* 0x000fe200020f0eff */
[C---:B------:R-:W-:Y:S01]  /*6cd0*/  IMAD R65, R36.reuse, 0x8, R4 ;  /* 0x0000000824417824 */ /* 0x040fe200078e0204 */
[----:B------:R-:W-:Y:S01]  /*6ce0*/  IADD3 R14, P4, PT, R21, R68, RZ ;  /* 0x00000044150e7210 */ /* 0x000fe20007f9e0ff */
[----:B------:R-:W2:Y:S01]  /*6cf0*/  LDS R74, [R212+UR8+0x100] ;  /* 0x00010008d44a7984 */ /* 0x000ea20008000800 */
[----:B------:R-:W-:Y:S01]  /*6d00*/  LEA.HI.X.SX32 R11, R19, R82, 0x1, P3 ;  /* 0x00000052130b7211 */ /* 0x000fe200018f0eff */
[----:B------:R-:W-:Y:S01]  /*6d10*/  IMAD R67, R36, 0x8, R65 ;  /* 0x0000000824437824 */ /* 0x000fe200078e0241 */
[----:B------:R-:W-:Y:S01]  /*6d20*/  IADD3 R16, P3, PT, R22, R68, RZ ;  /* 0x0000004416107210 */ /* 0x000fe20007f7e0ff */
[----:B------:R-:W3:Y:S01]  /*6d30*/  LDS R75, [R212+UR8+0x200] ;  /* 0x00020008d44b7984 */ /* 0x000ee20008000800 */
[----:B------:R-:W-:Y:S01]  /*6d40*/  LEA.HI.X.SX32 R13, R20, R82, 0x1, P6 ;  /* 0x00000052140d7211 */ /* 0x000fe200030f0eff */
[C---:B------:R-:W-:Y:S01]  /*6d50*/  IMAD R3, R36.reuse, 0x8, R67 ;  /* 0x0000000824037824 */ /* 0x040fe200078e0243 */
[----:B------:R-:W-:Y:S01]  /*6d60*/  IADD3 R18, P6, PT, R23, R68, RZ ;  /* 0x0000004417127210 */ /* 0x000fe20007fde0ff */
[----:B------:R-:W4:Y:S01]  /*6d70*/  LDS R76, [R212+UR8+0x300] ;  /* 0x00030008d44c7984 */ /* 0x000f220008000800 */
[----:B------:R-:W-:Y:S01]  /*6d80*/  LEA.HI.X.SX32 R15, R21, R82, 0x1, P4 ;  /* 0x00000052150f7211 */ /* 0x000fe200020f0eff */
[----:B------:R-:W-:Y:S01]  /*6d90*/  IMAD R69, R36, 0x8, R3 ;  /* 0x0000000824457824 */ /* 0x000fe200078e0203 */
[----:B------:R-:W-:Y:S01]  /*6da0*/  IADD3 R20, P4, PT, R25, R68, RZ ;  /* 0x0000004419147210 */ /* 0x000fe20007f9e0ff */
[----:B------:R-:W5:Y:S01]  /*6db0*/  LDS R77, [R212+UR8+0x400] ;  /* 0x00040008d44d7984 */ /* 0x000f620008000800 */
[----:B------:R-:W-:Y:S01]  /*6dc0*/  LEA.HI.X.SX32 R17, R22, R82, 0x1, P3 ;  /* 0x0000005216117211 */ /* 0x000fe200018f0eff */
[----:B0-----:R-:W-:Y:S01]  /*6dd0*/  UIMAD UR4, UR9, UR4, URZ ;  /* 0x00000004090472a4 */ /* 0x001fe2000f8e02ff */
[----:B------:R-:W-:Y:S01]  /*6de0*/  IADD3 R22, P3, PT, R27, R68, RZ ;  /* 0x000000441b167210 */ /* 0x000fe20007f7e0ff */
[----:B------:R-:W0:Y:S01]  /*6df0*/  LDS R78, [R212+UR8+0x500] ;  /* 0x00050008d44e7984 */ /* 0x000e220008000800 */
[----:B------:R-:W-:Y:S01]  /*6e00*/  LEA.HI.X.SX32 R19, R23, R82, 0x1, P6 ;  /* 0x0000005217137211 */ /* 0x000fe200030f0eff */
[----:B------:R-:W-:Y:S01]  /*6e10*/  USHF.L.U32 UR6, UR4, 0x2, URZ ;  /* 0x0000000204067899 */ /* 0x000fe200080006ff */
[----:B------:R-:W-:Y:S01]  /*6e20*/  IADD3 R24, P6, PT, R29, R68, RZ ;  /* 0x000000441d187210 */ /* 0x000fe20007fde0ff */
[----:B------:R-:W0:Y:S01]  /*6e30*/  LDS R79, [R212+UR8+0x600] ;  /* 0x00060008d44f7984 */ /* 0x000e220008000800 */
[----:B------:R-:W-:Y:S01]  /*6e40*/  LEA.HI.X.SX32 R21, R25, R82, 0x1, P4 ;  /* 0x0000005219157211 */ /* 0x000fe200020f0eff */
[----:B------:R-:W-:Y:S01]  /*6e50*/  UIMAD.WIDE UR4, UR4, 0x4, URZ ;  /* 0x00000004040478a5 */ /* 0x000fe2000f8e02ff */
[----:B------:R-:W-:Y:S01]  /*6e60*/  IADD3 R26, P4, PT, R31, R68, RZ ;  /* 0x000000441f1a7210 */ /* 0x000fe20007f9e0ff */
[----:B------:R-:W0:Y:S01]  /*6e70*/  LDS R80, [R212+UR8+0x700] ;  /* 0x00070008d4507984 */ /* 0x000e220008000800 */
[----:B------:R-:W-:-:S02]  /*6e80*/  LEA.HI.X.SX32 R23, R27, R82, 0x1, P3 ;  /* 0x000000521b177211 */ /* 0x000fc400018f0eff */
[----:B------:R-:W-:Y:S02]  /*6e90*/  IADD3 R28, P3, PT, R33, R68, RZ ;  /* 0x00000044211c7210 */ /* 0x000fe40007f7e0ff */
[----:B------:R-:W-:Y:S02]  /*6ea0*/  LEA.HI.X.SX32 R25, R29, R82, 0x1, P6 ;  /* 0x000000521d197211 */ /* 0x000fe400030f0eff */
[----:B------:R-:W-:Y:S02]  /*6eb0*/  IADD3 R30, P6, PT, R35, R68, RZ ;  /* 0x00000044231e7210 */ /* 0x000fe40007fde0ff */
[----:B------:R-:W-:Y:S02]  /*6ec0*/  LEA.HI.X.SX32 R27, R31, R82, 0x1, P4 ;  /* 0x000000521f1b7211 */ /* 0x000fe400020f0eff */
[----:B------:R-:W-:Y:S02]  /*6ed0*/  IADD3 R32, P4, PT, R37, R68, RZ ;  /* 0x0000004425207210 */ /* 0x000fe40007f9e0ff */
        /* <DEDUP_REMOVED lines=34> */
[-C--:B------:R-:W-:Y:S02]  /*7100*/  LEA.HI.X.SX32 R63, R65, R82.reuse, 0x1, P4 ;  /* 0x00000052413f7211 */ /* 0x080fe400020f0eff */
[----:B------:R-:W-:Y:S02]  /*7110*/  LEA.HI.X.SX32 R65, R67, R82, 0x1, P3 ;  /* 0x0000005243417211 */ /* 0x000fe400018f0eff */
[----:B-1----:R-:W-:-:S02]  /*7120*/  PRMT R81, R73, 0x7770, RZ ;  /* 0x0000777049517816 */ /* 0x002fc400000000ff */
[----:B------:R-:W-:Y:S02]  /*7130*/  LEA.HI.X.SX32 R67, R3, R82, 0x1, P6 ;  /* 0x0000005203437211 */ /* 0x000fe400030f0eff */
[----:B--2---:R-:W-:Y:S01]  /*7140*/  PRMT R3, R74, 0x7770, RZ ;  /* 0x000077704a037816 */ /* 0x004fe200000000ff */
[----:B------:R1:W-:Y:S01]  /*7150*/  STG.E.U8 desc[UR10][R6.64], R81 ;  /* 0x0000005106007986 */ /* 0x0003e2000c10110a */
[----:B---3--:R-:W-:Y:S02]  /*7160*/  PRMT R83, R75, 0x7770, RZ ;  /* 0x000077704b537816 */ /* 0x008fe400000000ff */
[----:B----4-:R-:W-:Y:S01]  /*7170*/  PRMT R85, R76, 0x7770, RZ ;  /* 0x000077704c557816 */ /* 0x010fe200000000ff */
[----:B------:R2:W-:Y:S01]  /*7180*/  STG.E.U8 desc[UR10][R8.64], R3 ;  /* 0x0000000308007986 */ /* 0x0005e2000c10110a */
[----:B-----5:R-:W-:Y:S02]  /*7190*/  PRMT R87, R77, 0x7770, RZ ;  /* 0x000077704d577816 */ /* 0x020fe400000000ff */
[----:B0-----:R-:W-:Y:S01]  /*71a0*/  PRMT R89, R78, 0x7770, RZ ;  /* 0x000077704e597816 */ /* 0x001fe200000000ff */
[----:B------:R0:W-:Y:S01]  /*71b0*/  STG.E.U8 desc[UR10][R10.64], R83 ;  /* 0x000000530a007986 */ /* 0x0001e2000c10110a */
[----:B------:R-:W-:-:S02]  /*71c0*/  PRMT R91, R79, 0x7770, RZ ;  /* 0x000077704f5b7816 */ /* 0x000fc400000000ff */
[----:B------:R-:W-:Y:S01]  /*71d0*/  FSETP.NEU.AND P3, PT, R2, RZ, PT ;  /* 0x000000ff0200720b */ /* 0x000fe20003f6d000 */
[----:B------:R3:W-:Y:S01]  /*71e0*/  STG.E.U8 desc[UR10][R12.64], R85 ;  /* 0x000000550c007986 */ /* 0x0007e2000c10110a */
[----:B-1----:R-:W-:Y:S02]  /*71f0*/  PRMT R7, R80, 0x7770, RZ ;  /* 0x0000777050077816 */ /* 0x002fe400000000ff */
[----:B------:R-:W-:Y:S01]  /*7200*/  IADD3 R68, P4, PT, R69, R68, RZ ;  /* 0x0000004445447210 */ /* 0x000fe20007f9e0ff */
[----:B------:R1:W-:Y:S01]  /*7210*/  STG.E.U8 desc[UR10][R14.64], R87 ;  /* 0x000000570e007986 */ /* 0x0003e2000c10110a */
[----:B--2---:R-:W-:Y:S02]  /*7220*/  PRMT R3, R73, 0x7771, RZ ;  /* 0x0000777149037816 */ /* 0x004fe400000000ff */
[----:B------:R-:W-:Y:S01]  /*7230*/  PRMT R9, R74, 0x7771, RZ ;  /* 0x000077714a097816 */ /* 0x000fe200000000ff */
[----:B------:R2:W-:Y:S01]  /*7240*/  STG.E.U8 desc[UR10][R16.64], R89 ;  /* 0x0000005910007986 */ /* 0x0005e2000c10110a */
[----:B0-----:R-:W-:-:S02]  /*7250*/  PRMT R11, R75, 0x7771, RZ ;  /* 0x000077714b0b7816 */ /* 0x001fc400000000ff */
[----:B------:R-:W-:Y:S01]  /*7260*/  LEA.HI.X.SX32 R69, R69, R82, 0x1, P4 ;  /* 0x0000005245457211 */ /* 0x000fe200020f0eff */
[----:B------:R-:W-:Y:S01]  /*7270*/  STG.E.U8 desc[UR10][R18.64], R91 ;  /* 0x0000005b12007986 */ /* 0x000fe2000c10110a */
[----:B---3--:R-:W-:Y:S02]  /*7280*/  PRMT R13, R76, 0x7771, RZ ;  /* 0x000077714c0d7816 */ /* 0x008fe400000000ff */
[----:B------:R-:W-:Y:S01]  /*7290*/  FSEL R2, R0, -INF , P2 ;  /* 0xff80000000027808 */ /* 0x000fe20001000000 */
[----:B------:R0:W-:Y:S01]  /*72a0*/  STG.E.U8 desc[UR10][R20.64], R7 ;  /* 0x0000000714007986 */ /* 0x0001e2000c10110a */
[----:B-1----:R-:W-:Y:S02]  /*72b0*/  PRMT R15, R77, 0x7771, RZ ;  /* 0x000077714d0f7816 */ /* 0x002fe400000000ff */
[----:B------:R-:W-:Y:S01]  /*72c0*/  FSEL R0, R71, -INF , P0 ;  /* 0xff80000047007808 */ /* 0x000fe20000000000 */
[----:B------:R1:W-:Y:S01]  /*72d0*/  STG.E.U8 desc[UR10][R22.64], R3 ;  /* 0x0000000316007986 */ /* 0x0003e2000c10110a */
[----:B--2---:R-:W-:Y:S01]  /*72e0*/  PRMT R17, R78, 0x7771, RZ ;  /* 0x000077714e117816 */ /* 0x004fe200000000ff */
[----:B------:R-:W-:Y:S01]  /*72f0*/  FFMA R8, R2, 0.69314718246459960938, R161 ;  /* 0x3f31721802087823 */ /* 0x000fe200000000a1 */
[----:B------:R-:W-:Y:S01]  /*7300*/  LEA R5, R5, UR8, 0x2 ;  /* 0x0000000805057c11 */ /* 0x000fe2000f8e10ff */
[----:B------:R2:W-:Y:S01]  /*7310*/  STG.E.U8 desc[UR10][R24.64], R9 ;  /* 0x0000000918007986 */ /* 0x0005e2000c10110a */
[----:B------:R-:W-:Y:S01]  /*7320*/  FFMA R10, R0, 0.69314718246459960938, R155 ;  /* 0x3f317218000a7823 */ /* 0x000fe2000000009b */
[----:B------:R-:W-:Y:S01]  /*7330*/  IMAD.HI R0, R221, 0x4, RZ ;  /* 0x00000004dd007827 */ /* 0x000fe200078e02ff */
[----:B0-----:R-:W-:Y:S01]  /*7340*/  PRMT R7, R79, 0x7771, RZ ;  /* 0x000077714f077816 */ /* 0x001fe200000000ff */
[----:B------:R0:W-:Y:S01]  /*7350*/  STG.E.U8 desc[UR10][R26.64], R11 ;  /* 0x0000000b1a007986 */ /* 0x0001e2000c10110a */
[----:B-1----:R-:W-:-:S03]  /*7360*/  PRMT R3, R80, 0x7771, RZ ;  /* 0x0000777150037816 */ /* 0x002fc600000000ff */
[----:B------:R1:W-:Y:S01]  /*7370*/  STG.E.U8 desc[UR10][R28.64], R13 ;  /* 0x0000000d1c007986 */ /* 0x0003e2000c10110a */
[----:B--2---:R-:W-:-:S03]  /*7380*/  PRMT R9, R73, 0x7772, RZ ;  /* 0x0000777249097816 */ /* 0x004fc600000000ff */
[----:B------:R2:W-:Y:S01]  /*7390*/  STG.E.U8 desc[UR10][R30.64], R15 ;  /* 0x0000000f1e007986 */ /* 0x0005e2000c10110a */
[----:B------:R-:W-:Y:S02]  /*73a0*/  PRMT R73, R73, 0x7773, RZ ;  /* 0x0000777349497816 */ /* 0x000fe400000000ff */
[----:B0-----:R-:W-:Y:S01]  /*73b0*/  PRMT R11, R74, 0x7772, RZ ;  /* 0x000077724a0b7816 */ /* 0x001fe200000000ff */
[----:B------:R0:W-:Y:S01]  /*73c0*/  STG.E.U8 desc[UR10][R32.64], R17 ;  /* 0x0000001120007986 */ /* 0x0001e2000c10110a */
[----:B-1----:R-:W-:-:S03]  /*73d0*/  PRMT R13, R75, 0x7772, RZ ;  /* 0x000077724b0d7816 */ /* 0x002fc600000000ff */
[----:B------:R1:W-:Y:S01]  /*73e0*/  STG.E.U8 desc[UR10][R34.64], R7 ;  /* 0x0000000722007986 */ /* 0x0003e2000c10110a */
[----:B------:R-:W-:Y:S02]  /*73f0*/  PRMT R75, R75, 0x7773, RZ ;  /* 0x000077734b4b7816 */ /* 0x000fe400000000ff */
[----:B--2---:R-:W-:Y:S01]  /*7400*/  PRMT R15, R76, 0x7772, RZ ;  /* 0x000077724c0f7816 */ /* 0x004fe200000000ff */
[----:B------:R2:W-:Y:S01]  /*7410*/  STG.E.U8 desc[UR10][R36.64], R3 ;  /* 0x0000000324007986 */ /* 0x0005e2000c10110a */
[----:B0-----:R-:W-:-:S03]  /*7420*/  PRMT R17, R77, 0x7772, RZ ;  /* 0x000077724d117816 */ /* 0x001fc600000000ff */
[----:B------:R0:W-:Y:S01]  /*7430*/  STG.E.U8 desc[UR10][R38.64], R9 ;  /* 0x0000000926007986 */ /* 0x0001e2000c10110a */
[----:B------:R-:W-:Y:S02]  /*7440*/  PRMT R77, R77, 0x7773, RZ ;  /* 0x000077734d4d7816 */ /* 0x000fe400000000ff */
[----:B-1----:R-:W-:Y:S01]  /*7450*/  PRMT R7, R78, 0x7772, RZ ;  /* 0x000077724e077816 */ /* 0x002fe200000000ff */
[----:B------:R1:W-:Y:S01]  /*7460*/  STG.E.U8 desc[UR10][R40.64], R11 ;  /* 0x0000000b28007986 */ /* 0x0003e2000c10110a */
[----:B--2---:R-:W-:-:S03]  /*7470*/  PRMT R3, R79, 0x7772, RZ ;  /* 0x000077724f037816 */ /* 0x004fc600000000ff */
[----:B------:R2:W-:Y:S01]  /*7480*/  STG.E.U8 desc[UR10][R42.64], R13 ;  /* 0x0000000d2a007986 */ /* 0x0005e2000c10110a */
[----:B------:R-:W-:-:S03]  /*7490*/  PRMT R79, R79, 0x7773, RZ ;  /* 0x000077734f4f7816 */ /* 0x000fc600000000ff */
[----:B------:R3:W-:Y:S01]  /*74a0*/  STG.E.U8 desc[UR10][R44.64], R15 ;  /* 0x0000000f2c007986 */ /* 0x0007e2000c10110a */
[----:B0-----:R-:W-:-:S03]  /*74b0*/  PRMT R9, R80, 0x7772, RZ ;  /* 0x0000777250097816 */ /* 0x001fc600000000ff */
[----:B------:R0:W-:Y:S01]  /*74c0*/  STG.E.U8 desc[UR10][R46.64], R17 ;  /* 0x000000112e007986 */ /* 0x0001e2000c10110a */
[----:B-1----:R-:W-:-:S03]  /*74d0*/  PRMT R11, R74, 0x7773, RZ ;  /* 0x000077734a0b7816 */ /* 0x002fc600000000ff */
[----:B------:R1:W-:Y:S01]  /*74e0*/  STG.E.U8 desc[UR10][R48.64], R7 ;  /* 0x0000000730007986 */ /* 0x0003e2000c10110a */
[----:B--2---:R-:W-:-:S03]  /*74f0*/  PRMT R13, R76, 0x7773, RZ ;  /* 0x000077734c0d7816 */ /* 0x004fc600000000ff */
[----:B------:R2:W-:Y:S01]  /*7500*/  STG.E.U8 desc[UR10][R50.64], R3 ;  /* 0x0000000332007986 */ /* 0x0005e2000c10110a */
[----:B---3--:R-:W-:-:S03]  /*7510*/  PRMT R15, R78, 0x7773, RZ ;  /* 0x000077734e0f7816 */ /* 0x008fc600000000ff */
[----:B------:R3:W-:Y:S01]  /*7520*/  STG.E.U8 desc[UR10][R52.64], R9 ;  /* 0x0000000934007986 */ /* 0x0007e2000c10110a */
[----:B0-----:R-:W0:Y:S01]  /*7530*/  LDC.64 R16, c[0x0][0x3a0] ;  /* 0x0000e800ff107b82 */ /* 0x001e220000000a00 */
[----:B-1----:R-:W-:Y:S02]  /*7540*/  FSEL R7, R72, -INF , P3 ;  /* 0xff80000048077808 */ /* 0x002fe40001800000 */
[----:B------:R-:W-:Y:S01]  /*7550*/  STG.E.U8 desc[UR10][R54.64], R73 ;  /* 0x0000004936007986 */ /* 0x000fe2000c10110a */
[----:B--2---:R-:W-:-:S03]  /*7560*/  FSEL R3, R70, -INF , P1 ;  /* 0xff80000046037808 */ /* 0x004fc60000800000 */
[----:B------:R1:W-:Y:S04]  /*7570*/  STG.E.U8 desc[UR10][R56.64], R11 ;  /* 0x0000000b38007986 */ /* 0x0003e8000c10110a */
[----:B------:R2:W-:Y:S01]  /*7580*/  STG.E.U8 desc[UR10][R58.64], R75 ;  /* 0x0000004b3a007986 */ /* 0x0005e2000c10110a */
[----:B---3--:R-:W-:Y:S01]  /*7590*/  FFMA R9, R3, 0.69314718246459960938, R160 ;  /* 0x3f31721803097823 */ /* 0x008fe200000000a0 */
[----:B------:R-:W-:Y:S02]  /*75a0*/  IMAD.SHL.U32 R3, R221, 0x4, RZ ;  /* 0x00000004dd037824 */ /* 0x000fe400078e00ff */
[----:B------:R2:W-:Y:S01]  /*75b0*/  STG.E.U8 desc[UR10][R60.64], R13 ;  /* 0x0000000d3c007986 */ /* 0x0005e2000c10110a */
[----:B-1----:R-:W-:Y:S01]  /*75c0*/  FFMA R11, R7, 0.69314718246459960938, R154 ;  /* 0x3f317218070b7823 */ /* 0x002fe2000000009a */
[----:B------:R-:W-:-:S02]  /*75d0*/  PRMT R7, R80, 0x7773, RZ ;  /* 0x0000777350077816 */ /* 0x000fc400000000ff */
[----:B------:R2:W-:Y:S01]  /*75e0*/  STG.E.U8 desc[UR10][R62.64], R77 ;  /* 0x0000004d3e007986 */ /* 0x0005e2000c10110a */
[----:B0-----:R-:W-:-:S03]  /*75f0*/  IADD3 R2, P0, P1, R3, UR6, R16 ;  /* 0x0000000603027c10 */ /* 0x001fc6000f91e010 */
[----:B------:R2:W-:Y:S01]  /*7600*/  STG.E.U8 desc[UR10][R64.64], R15 ;  /* 0x0000000f40007986 */ /* 0x0005e2000c10110a */
[----:B------:R-:W-:-:S03]  /*7610*/  IADD3.X R3, PT, PT, R0, UR5, R17, P0, P1 ;  /* 0x0000000500037c10 */ /* 0x000fc600087e2411 */
[----:B------:R2:W-:Y:S04]  /*7620*/  STG.E.U8 desc[UR10][R66.64], R79 ;  /* 0x0000004f42007986 */ /* 0x0005e8000c10110a */
[----:B------:R2:W-:Y:S01]  /*7630*/  STG.E.U8 desc[UR10][R68.64], R7 ;  /* 0x0000000744007986 */ /* 0x0005e2000c10110a */
[----:B------:R-:W-:Y:S06]  /*7640*/  BAR.SYNC.DEFER_BLOCKING 0x0 ;  /* 0x0000000000007b1d */ /* 0x000fec0000010000 */
[----:B------:R2:W-:Y:S02]  /*7650*/  STS.128 [R5], R8 ;  /* 0x0000000805007388 */ /* 0x0005e40000000c00 */
[----:B------:R-:W-:Y:S06]  /*7660*/  BAR.SYNC.DEFER_BLOCKING 0x0 ;  /* 0x0000000000007b1d */ /* 0x000fec0000010000 */
[----:B------:R-:W-:Y:S05]  /*7670*/  @P5 EXIT ;  /* 0x000000000000594d */ /* 0x000fea0003800000 */
[----:B------:R-:W0:Y:S04]  /*7680*/  LDS R213, [R213] ;  /* 0x00000000d5d57984 */ /* 0x000e280000000800 */
[----:B0-----:R-:W-:Y:S01]  /*7690*/  STG.E desc[UR10][R2.64], R213 ;  /* 0x000000d502007986 */ /* 0x001fe2000c10190a */
[----:B------:R-:W-:Y:S05]  /*76a0*/  EXIT ;  /* 0x000000000000794d */ /* 0x000fea0003800000 */
.L_x_2:
[----:B------:R-:W-:-:S00]  /*76b0*/  BRA `(.L_x_2) ;  /* 0xfffffffc00fc7947 */ /* 0x000fc0000383ffff */
[----:B------:R-:W-:-:S00]  /*76c0*/  NOP ;  /* 0x0000000000007918 */ /* 0x000fc00000000000 */
        /* <DEDUP_REMOVED lines=11> */
.L_x_3:


//--------------------- .nv.global.init           --------------------------
	.section	.nv.global.init,"aw",@progbits
.nv.global.init:
	.type		_$_str,@object
	.size		_$_str,(.L_0 - _$_str)
_$_str:
        /*0000*/ 	.byte	0x5f, 0x5f, 0x43, 0x55, 0x44, 0x41, 0x5f, 0x46, 0x54, 0x5a, 0x00
.L_0:


//--------------------- .nv.shared.attn_fwd       --------------------------
	.section	.nv.shared.attn_fwd,"aw",@nobits
	.sectionflags	@""
	.align	16
	.zero		1024


//--------------------- .nv.shared.reserved.0     --------------------------
	.section	.nv.shared.reserved.0,"aw",@nobits
	.weak		__nv_reservedSMEM_offset_0_alias
	.size		__nv_reservedSMEM_offset_0_alias, 0, 64
	.other		__nv_reservedSMEM_offset_0_alias,@"STO_CUDA_RESERVED_SHARED STV_DEFAULT"
__nv_reservedSMEM_offset_0_alias:
	.zero		0
	.zero		64


//--------------------- .nv.constant0.attn_fwd    --------------------------
	.section	.nv.constant0.attn_fwd,"a",@progbits
	.sectionflags	@""
	.align	4
.nv.constant0.attn_fwd:
	.zero		1032


//--------------------- SYMBOLS --------------------------

	.type		.nv.reservedSmem.offset0,@object
	.size		.nv.reservedSmem.offset0,0x4
	.type		.nv.reservedSmem.cap,@object
	.size		.nv.reservedSmem.cap,0x4
